//
// Generated by NVIDIA NVVM Compiler
//
// Compiler Build ID: CL-36424714
// Cuda compilation tools, release 13.0, V13.0.88
// Based on NVVM 20.0.0
//

.version 9.0
.target sm_100
.address_size 64

	// .globl	_Z22project_to_7d_manifoldPKfPfiif

.visible .entry _Z22project_to_7d_manifoldPKfPfiif(
	.param .u64 .ptr .align 1 _Z22project_to_7d_manifoldPKfPfiif_param_0,
	.param .u64 .ptr .align 1 _Z22project_to_7d_manifoldPKfPfiif_param_1,
	.param .u32 _Z22project_to_7d_manifoldPKfPfiif_param_2,
	.param .u32 _Z22project_to_7d_manifoldPKfPfiif_param_3,
	.param .f32 _Z22project_to_7d_manifoldPKfPfiif_param_4
)
{
	.reg .pred 	%p<22>;
	.reg .b32 	%r<57>;
	.reg .b32 	%f<181>;
	.reg .b64 	%rd<26>;

	ld.param.u64 	%rd7, [_Z22project_to_7d_manifoldPKfPfiif_param_0];
	ld.param.u64 	%rd8, [_Z22project_to_7d_manifoldPKfPfiif_param_1];
	ld.param.u32 	%r32, [_Z22project_to_7d_manifoldPKfPfiif_param_2];
	ld.param.u32 	%r31, [_Z22project_to_7d_manifoldPKfPfiif_param_3];
	cvta.to.global.u64 	%rd1, %rd8;
	cvta.to.global.u64 	%rd2, %rd7;
	mov.u32 	%r33, %ctaid.x;
	mov.u32 	%r1, %ntid.x;
	mov.u32 	%r34, %tid.x;
	mad.lo.s32 	%r35, %r33, %r1, %r34;
	mul.lo.s32 	%r47, %r31, %r35;
	mul.lo.s32 	%r3, %r31, %r32;
	setp.ge.s32 	%p1, %r47, %r3;
	@%p1 bra 	$L__BB0_18;
	setp.lt.s32 	%p2, %r31, 1;
	mov.u32 	%r36, %nctaid.x;
	mul.lo.s32 	%r4, %r1, %r36;
	@%p2 bra 	$L__BB0_18;
	and.b32  	%r5, %r31, 15;
	add.s32 	%r6, %r5, -1;
	and.b32  	%r7, %r31, 7;
	add.s32 	%r8, %r7, -1;
	and.b32  	%r9, %r31, 2147483632;
	and.b32  	%r10, %r31, 3;
	neg.s32 	%r11, %r9;
	add.s64 	%rd3, %rd2, 32;
	mul.lo.s32 	%r12, %r4, %r31;
$L__BB0_3:
	setp.lt.u32 	%p3, %r31, 16;
	mov.f32 	%f180, 0f00000000;
	mov.b32 	%r55, 0;
	@%p3 bra 	$L__BB0_20;
	mov.f32 	%f180, 0f00000000;
	mov.u32 	%r48, %r47;
	mov.u32 	%r49, %r11;
	bra.uni 	$L__BB0_19;
$L__BB0_5:
	mov.b32 	%r50, 0;
$L__BB0_6:
	.pragma "nounroll";
	add.s32 	%r43, %r50, %r47;
	mul.wide.s32 	%rd16, %r43, 4;
	add.s64 	%rd17, %rd2, %rd16;
	ld.global.nc.f32 	%f80, [%rd17];
	mul.f32 	%f81, %f80, 0f3C23D70A;
	fma.rn.f32 	%f82, %f15, %f80, %f81;
	add.s64 	%rd18, %rd1, %rd16;
	st.global.f32 	[%rd18], %f82;
	ld.global.nc.f32 	%f83, [%rd17+4];
	mul.f32 	%f84, %f83, 0f3C23D70A;
	fma.rn.f32 	%f85, %f15, %f83, %f84;
	st.global.f32 	[%rd18+4], %f85;
	ld.global.nc.f32 	%f86, [%rd17+8];
	mul.f32 	%f87, %f86, 0f3C23D70A;
	fma.rn.f32 	%f88, %f15, %f86, %f87;
	st.global.f32 	[%rd18+8], %f88;
	ld.global.nc.f32 	%f89, [%rd17+12];
	mul.f32 	%f90, %f89, 0f3C23D70A;
	fma.rn.f32 	%f91, %f15, %f89, %f90;
	st.global.f32 	[%rd18+12], %f91;
	ld.global.nc.f32 	%f92, [%rd17+16];
	mul.f32 	%f93, %f92, 0f3C23D70A;
	fma.rn.f32 	%f94, %f15, %f92, %f93;
	st.global.f32 	[%rd18+16], %f94;
	ld.global.nc.f32 	%f95, [%rd17+20];
	mul.f32 	%f96, %f95, 0f3C23D70A;
	fma.rn.f32 	%f97, %f15, %f95, %f96;
	st.global.f32 	[%rd18+20], %f97;
	ld.global.nc.f32 	%f98, [%rd17+24];
	mul.f32 	%f99, %f98, 0f3C23D70A;
	fma.rn.f32 	%f100, %f15, %f98, %f99;
	st.global.f32 	[%rd18+24], %f100;
	ld.global.nc.f32 	%f101, [%rd17+28];
	mul.f32 	%f102, %f101, 0f3C23D70A;
	fma.rn.f32 	%f103, %f15, %f101, %f102;
	st.global.f32 	[%rd18+28], %f103;
	ld.global.nc.f32 	%f104, [%rd17+32];
	mul.f32 	%f105, %f104, 0f3C23D70A;
	fma.rn.f32 	%f106, %f15, %f104, %f105;
	st.global.f32 	[%rd18+32], %f106;
	ld.global.nc.f32 	%f107, [%rd17+36];
	mul.f32 	%f108, %f107, 0f3C23D70A;
	fma.rn.f32 	%f109, %f15, %f107, %f108;
	st.global.f32 	[%rd18+36], %f109;
	ld.global.nc.f32 	%f110, [%rd17+40];
	mul.f32 	%f111, %f110, 0f3C23D70A;
	fma.rn.f32 	%f112, %f15, %f110, %f111;
	st.global.f32 	[%rd18+40], %f112;
	ld.global.nc.f32 	%f113, [%rd17+44];
	mul.f32 	%f114, %f113, 0f3C23D70A;
	fma.rn.f32 	%f115, %f15, %f113, %f114;
	st.global.f32 	[%rd18+44], %f115;
	ld.global.nc.f32 	%f116, [%rd17+48];
	mul.f32 	%f117, %f116, 0f3C23D70A;
	fma.rn.f32 	%f118, %f15, %f116, %f117;
	st.global.f32 	[%rd18+48], %f118;
	ld.global.nc.f32 	%f119, [%rd17+52];
	mul.f32 	%f120, %f119, 0f3C23D70A;
	fma.rn.f32 	%f121, %f15, %f119, %f120;
	st.global.f32 	[%rd18+52], %f121;
	ld.global.nc.f32 	%f122, [%rd17+56];
	mul.f32 	%f123, %f122, 0f3C23D70A;
	fma.rn.f32 	%f124, %f15, %f122, %f123;
	st.global.f32 	[%rd18+56], %f124;
	ld.global.nc.f32 	%f125, [%rd17+60];
	mul.f32 	%f126, %f125, 0f3C23D70A;
	fma.rn.f32 	%f127, %f15, %f125, %f126;
	st.global.f32 	[%rd18+60], %f127;
	add.s32 	%r50, %r50, 16;
	setp.eq.s32 	%p13, %r50, %r9;
	mov.u32 	%r52, %r9;
	@%p13 bra 	$L__BB0_7;
	bra.uni 	$L__BB0_6;
$L__BB0_7:
	setp.eq.s32 	%p14, %r5, 0;
	@%p14 bra 	$L__BB0_17;
	setp.lt.u32 	%p15, %r6, 7;
	@%p15 bra 	$L__BB0_10;
	add.s32 	%r44, %r52, %r47;
	mul.wide.s32 	%rd19, %r44, 4;
	add.s64 	%rd20, %rd2, %rd19;
	ld.global.nc.f32 	%f128, [%rd20];
	mul.f32 	%f129, %f128, 0f3C23D70A;
	fma.rn.f32 	%f130, %f15, %f128, %f129;
	add.s64 	%rd21, %rd1, %rd19;
	st.global.f32 	[%rd21], %f130;
	ld.global.nc.f32 	%f131, [%rd20+4];
	mul.f32 	%f132, %f131, 0f3C23D70A;
	fma.rn.f32 	%f133, %f15, %f131, %f132;
	st.global.f32 	[%rd21+4], %f133;
	ld.global.nc.f32 	%f134, [%rd20+8];
	mul.f32 	%f135, %f134, 0f3C23D70A;
	fma.rn.f32 	%f136, %f15, %f134, %f135;
	st.global.f32 	[%rd21+8], %f136;
	ld.global.nc.f32 	%f137, [%rd20+12];
	mul.f32 	%f138, %f137, 0f3C23D70A;
	fma.rn.f32 	%f139, %f15, %f137, %f138;
	st.global.f32 	[%rd21+12], %f139;
	ld.global.nc.f32 	%f140, [%rd20+16];
	mul.f32 	%f141, %f140, 0f3C23D70A;
	fma.rn.f32 	%f142, %f15, %f140, %f141;
	st.global.f32 	[%rd21+16], %f142;
	ld.global.nc.f32 	%f143, [%rd20+20];
	mul.f32 	%f144, %f143, 0f3C23D70A;
	fma.rn.f32 	%f145, %f15, %f143, %f144;
	st.global.f32 	[%rd21+20], %f145;
	ld.global.nc.f32 	%f146, [%rd20+24];
	mul.f32 	%f147, %f146, 0f3C23D70A;
	fma.rn.f32 	%f148, %f15, %f146, %f147;
	st.global.f32 	[%rd21+24], %f148;
	ld.global.nc.f32 	%f149, [%rd20+28];
	mul.f32 	%f150, %f149, 0f3C23D70A;
	fma.rn.f32 	%f151, %f15, %f149, %f150;
	st.global.f32 	[%rd21+28], %f151;
	add.s32 	%r52, %r52, 8;
$L__BB0_10:
	setp.eq.s32 	%p16, %r7, 0;
	@%p16 bra 	$L__BB0_17;
	setp.lt.u32 	%p17, %r8, 3;
	@%p17 bra 	$L__BB0_13;
	add.s32 	%r45, %r52, %r47;
	mul.wide.s32 	%rd22, %r45, 4;
	add.s64 	%rd23, %rd2, %rd22;
	ld.global.nc.f32 	%f152, [%rd23];
	mul.f32 	%f153, %f152, 0f3C23D70A;
	fma.rn.f32 	%f154, %f15, %f152, %f153;
	add.s64 	%rd24, %rd1, %rd22;
	st.global.f32 	[%rd24], %f154;
	ld.global.nc.f32 	%f155, [%rd23+4];
	mul.f32 	%f156, %f155, 0f3C23D70A;
	fma.rn.f32 	%f157, %f15, %f155, %f156;
	st.global.f32 	[%rd24+4], %f157;
	ld.global.nc.f32 	%f158, [%rd23+8];
	mul.f32 	%f159, %f158, 0f3C23D70A;
	fma.rn.f32 	%f160, %f15, %f158, %f159;
	st.global.f32 	[%rd24+8], %f160;
	ld.global.nc.f32 	%f161, [%rd23+12];
	mul.f32 	%f162, %f161, 0f3C23D70A;
	fma.rn.f32 	%f163, %f15, %f161, %f162;
	st.global.f32 	[%rd24+12], %f163;
	add.s32 	%r52, %r52, 4;
$L__BB0_13:
	setp.eq.s32 	%p18, %r10, 0;
	@%p18 bra 	$L__BB0_17;
	setp.eq.s32 	%p19, %r10, 1;
	add.s32 	%r46, %r52, %r47;
	mul.wide.s32 	%rd25, %r46, 4;
	add.s64 	%rd4, %rd2, %rd25;
	ld.global.nc.f32 	%f164, [%rd4];
	mul.f32 	%f165, %f164, 0f3C23D70A;
	fma.rn.f32 	%f166, %f15, %f164, %f165;
	add.s64 	%rd5, %rd1, %rd25;
	st.global.f32 	[%rd5], %f166;
	@%p19 bra 	$L__BB0_17;
	setp.eq.s32 	%p20, %r10, 2;
	ld.global.nc.f32 	%f167, [%rd4+4];
	mul.f32 	%f168, %f167, 0f3C23D70A;
	fma.rn.f32 	%f169, %f15, %f167, %f168;
	st.global.f32 	[%rd5+4], %f169;
	@%p20 bra 	$L__BB0_17;
	ld.global.nc.f32 	%f170, [%rd4+8];
	mul.f32 	%f171, %f170, 0f3C23D70A;
	fma.rn.f32 	%f172, %f15, %f170, %f171;
	st.global.f32 	[%rd5+8], %f172;
$L__BB0_17:
	add.s32 	%r47, %r47, %r12;
	setp.lt.s32 	%p21, %r47, %r3;
	@%p21 bra 	$L__BB0_3;
$L__BB0_18:
	ret;
$L__BB0_19:
	.pragma "nounroll";
	mul.wide.s32 	%rd9, %r48, 4;
	add.s64 	%rd10, %rd3, %rd9;
	ld.global.nc.f32 	%f19, [%rd10+-32];
	fma.rn.f32 	%f20, %f19, %f19, %f180;
	ld.global.nc.f32 	%f21, [%rd10+-28];
	fma.rn.f32 	%f22, %f21, %f21, %f20;
	ld.global.nc.f32 	%f23, [%rd10+-24];
	fma.rn.f32 	%f24, %f23, %f23, %f22;
	ld.global.nc.f32 	%f25, [%rd10+-20];
	fma.rn.f32 	%f26, %f25, %f25, %f24;
	ld.global.nc.f32 	%f27, [%rd10+-16];
	fma.rn.f32 	%f28, %f27, %f27, %f26;
	ld.global.nc.f32 	%f29, [%rd10+-12];
	fma.rn.f32 	%f30, %f29, %f29, %f28;
	ld.global.nc.f32 	%f31, [%rd10+-8];
	fma.rn.f32 	%f32, %f31, %f31, %f30;
	ld.global.nc.f32 	%f33, [%rd10+-4];
	fma.rn.f32 	%f34, %f33, %f33, %f32;
	ld.global.nc.f32 	%f35, [%rd10];
	fma.rn.f32 	%f36, %f35, %f35, %f34;
	ld.global.nc.f32 	%f37, [%rd10+4];
	fma.rn.f32 	%f38, %f37, %f37, %f36;
	ld.global.nc.f32 	%f39, [%rd10+8];
	fma.rn.f32 	%f40, %f39, %f39, %f38;
	ld.global.nc.f32 	%f41, [%rd10+12];
	fma.rn.f32 	%f42, %f41, %f41, %f40;
	ld.global.nc.f32 	%f43, [%rd10+16];
	fma.rn.f32 	%f44, %f43, %f43, %f42;
	ld.global.nc.f32 	%f45, [%rd10+20];
	fma.rn.f32 	%f46, %f45, %f45, %f44;
	ld.global.nc.f32 	%f47, [%rd10+24];
	fma.rn.f32 	%f48, %f47, %f47, %f46;
	ld.global.nc.f32 	%f49, [%rd10+28];
	fma.rn.f32 	%f180, %f49, %f49, %f48;
	add.s32 	%r49, %r49, 16;
	add.s32 	%r48, %r48, 16;
	setp.eq.s32 	%p4, %r49, 0;
	mov.u32 	%r55, %r9;
	@%p4 bra 	$L__BB0_20;
	bra.uni 	$L__BB0_19;
$L__BB0_20:
	setp.eq.s32 	%p5, %r5, 0;
	@%p5 bra 	$L__BB0_30;
	setp.lt.u32 	%p6, %r6, 7;
	@%p6 bra 	$L__BB0_23;
	add.s32 	%r38, %r55, %r47;
	mul.wide.s32 	%rd11, %r38, 4;
	add.s64 	%rd12, %rd2, %rd11;
	ld.global.nc.f32 	%f51, [%rd12];
	fma.rn.f32 	%f52, %f51, %f51, %f180;
	ld.global.nc.f32 	%f53, [%rd12+4];
	fma.rn.f32 	%f54, %f53, %f53, %f52;
	ld.global.nc.f32 	%f55, [%rd12+8];
	fma.rn.f32 	%f56, %f55, %f55, %f54;
	ld.global.nc.f32 	%f57, [%rd12+12];
	fma.rn.f32 	%f58, %f57, %f57, %f56;
	ld.global.nc.f32 	%f59, [%rd12+16];
	fma.rn.f32 	%f60, %f59, %f59, %f58;
	ld.global.nc.f32 	%f61, [%rd12+20];
	fma.rn.f32 	%f62, %f61, %f61, %f60;
	ld.global.nc.f32 	%f63, [%rd12+24];
	fma.rn.f32 	%f64, %f63, %f63, %f62;
	ld.global.nc.f32 	%f65, [%rd12+28];
	fma.rn.f32 	%f180, %f65, %f65, %f64;
	add.s32 	%r55, %r55, 8;
$L__BB0_23:
	setp.eq.s32 	%p7, %r7, 0;
	@%p7 bra 	$L__BB0_30;
	setp.lt.u32 	%p8, %r8, 3;
	@%p8 bra 	$L__BB0_26;
	add.s32 	%r39, %r55, %r47;
	mul.wide.s32 	%rd13, %r39, 4;
	add.s64 	%rd14, %rd2, %rd13;
	ld.global.nc.f32 	%f67, [%rd14];
	fma.rn.f32 	%f68, %f67, %f67, %f180;
	ld.global.nc.f32 	%f69, [%rd14+4];
	fma.rn.f32 	%f70, %f69, %f69, %f68;
	ld.global.nc.f32 	%f71, [%rd14+8];
	fma.rn.f32 	%f72, %f71, %f71, %f70;
	ld.global.nc.f32 	%f73, [%rd14+12];
	fma.rn.f32 	%f180, %f73, %f73, %f72;
	add.s32 	%r55, %r55, 4;
$L__BB0_26:
	setp.eq.s32 	%p9, %r10, 0;
	@%p9 bra 	$L__BB0_30;
	setp.eq.s32 	%p10, %r10, 1;
	add.s32 	%r40, %r55, %r47;
	mul.wide.s32 	%rd15, %r40, 4;
	add.s64 	%rd6, %rd2, %rd15;
	ld.global.nc.f32 	%f74, [%rd6];
	fma.rn.f32 	%f180, %f74, %f74, %f180;
	@%p10 bra 	$L__BB0_30;
	setp.eq.s32 	%p11, %r10, 2;
	ld.global.nc.f32 	%f75, [%rd6+4];
	fma.rn.f32 	%f180, %f75, %f75, %f180;
	@%p11 bra 	$L__BB0_30;
	ld.global.nc.f32 	%f76, [%rd6+8];
	fma.rn.f32 	%f180, %f76, %f76, %f180;
$L__BB0_30:
	setp.lt.u32 	%p12, %r31, 16;
	sqrt.rn.f32 	%f77, %f180;
	add.f32 	%f78, %f77, 0f3F800000;
	add.f32 	%f79, %f78, 0f3F1E377A;
	rcp.rn.f32 	%f15, %f79;
	mov.b32 	%r52, 0;
	@%p12 bra 	$L__BB0_7;
	bra.uni 	$L__BB0_5;

}


// ===== COMPILED SASS (sm_100) =====

	.target	sm_100

	.elftype	@"ET_EXEC"


//--------------------- .note.nv.tkinfo           --------------------------
	.section	.note.nv.tkinfo,"",@"SHT_NOTE"
	.sectionflags	@"SHF_NOTE_NV_TKINFO"
	.tkinfo
        /*0018*/ 	.word	0x00000002
        /*0030*/ 	.string	""
        /*0030*/ 	.string	"ptxas"
        /*0030*/ 	.string	"Cuda compilation tools, release 13.0, V13.0.88"
        /*0030*/ 	.string	"Build cuda_13.0.r13.0/compiler.36424714_0"
        /*0030*/ 	.string	"-arch sm_100 -m 64 "



//--------------------- .note.nv.cuinfo           --------------------------
	.section	.note.nv.cuinfo,"",@"SHT_NOTE"
	.sectionflags	@"SHF_NOTE_NV_CUINFO"
        /*0018*/ 	.short	0x0002
        /*001a*/ 	.short	0x0064
        /*001c*/ 	.short	0x0082
	.zero		2


//--------------------- .nv.info                  --------------------------
	.section	.nv.info,"",@"SHT_CUDA_INFO"
	.align	4


	//----- nvinfo : EIATTR_REGCOUNT
	.align		4
        /*0000*/ 	.byte	0x04, 0x2f
        /*0002*/ 	.short	(.L_1 - .L_0)
	.align		4
.L_0:
        /*0004*/ 	.word	index@(_Z22project_to_7d_manifoldPKfPfiif)
        /*0008*/ 	.word	0x00000020


	//----- nvinfo : EIATTR_FRAME_SIZE
	.align		4
.L_1:
        /*000c*/ 	.byte	0x04, 0x11
        /*000e*/ 	.short	(.L_3 - .L_2)
	.align		4
.L_2:
        /*0010*/ 	.word	index@($__internal_1_$__cuda_sm20_sqrt_rn_f32_slowpath)
        /*0014*/ 	.word	0x00000000


	//----- nvinfo : EIATTR_FRAME_SIZE
	.align		4
.L_3:
        /*0018*/ 	.byte	0x04, 0x11
        /*001a*/ 	.short	(.L_5 - .L_4)
	.align		4
.L_4:
        /*001c*/ 	.word	index@($__internal_0_$__cuda_sm20_rcp_rn_f32_slowpath)
        /*0020*/ 	.word	0x00000000


	//----- nvinfo : EIATTR_FRAME_SIZE
	.align		4
.L_5:
        /*0024*/ 	.byte	0x04, 0x11
        /*0026*/ 	.short	(.L_7 - .L_6)
	.align		4
.L_6:
        /*0028*/ 	.word	index@(_Z22project_to_7d_manifoldPKfPfiif)
        /*002c*/ 	.word	0x00000000


	//----- nvinfo : EIATTR_MIN_STACK_SIZE
	.align		4
.L_7:
        /*0030*/ 	.byte	0x04, 0x12
        /*0032*/ 	.short	(.L_9 - .L_8)
	.align		4
.L_8:
        /*0034*/ 	.word	index@(_Z22project_to_7d_manifoldPKfPfiif)
        /*0038*/ 	.word	0x00000000
.L_9:


//--------------------- .nv.compat                --------------------------
	.section	.nv.compat,"",@"SHT_CUDA_COMPAT_INFO"
	.align	4
        /*0000*/ 	.byte	0x02, 0x09, 0x00, 0x00, 0x02, 0x02, 0x01, 0x00, 0x02, 0x05, 0x05, 0x00, 0x03, 0x07, 0x01, 0x01
        /*0010*/ 	.byte	0x02, 0x03, 0x00, 0x00, 0x02, 0x06, 0x01, 0x00, 0x04, 0x0b, 0x08, 0x00, 0x01, 0x00, 0x00, 0x00
        /*0020*/ 	.byte	0x00, 0x00, 0x00, 0x00


//--------------------- .nv.info._Z22project_to_7d_manifoldPKfPfiif --------------------------
	.section	.nv.info._Z22project_to_7d_manifoldPKfPfiif,"",@"SHT_CUDA_INFO"
	.sectionflags	@""
	.align	4


	//----- nvinfo : EIATTR_CUDA_API_VERSION
	.align		4
        /*0000*/ 	.byte	0x04, 0x37
        /*0002*/ 	.short	(.L_11 - .L_10)
.L_10:
        /*0004*/ 	.word	0x00000082


	//----- nvinfo : EIATTR_KPARAM_INFO
	.align		4
.L_11:
        /*0008*/ 	.byte	0x04, 0x17
        /*000a*/ 	.short	(.L_13 - .L_12)
.L_12:
        /*000c*/ 	.word	0x00000000
        /*0010*/ 	.short	0x0004
        /*0012*/ 	.short	0x0018
        /*0014*/ 	.byte	0x00, 0xf0, 0x11, 0x00


	//----- nvinfo : EIATTR_KPARAM_INFO
	.align		4
.L_13:
        /*0018*/ 	.byte	0x04, 0x17
        /*001a*/ 	.short	(.L_15 - .L_14)
.L_14:
        /*001c*/ 	.word	0x00000000
        /*0020*/ 	.short	0x0003
        /*0022*/ 	.short	0x0014
        /*0024*/ 	.byte	0x00, 0xf0, 0x11, 0x00


	//----- nvinfo : EIATTR_KPARAM_INFO
	.align		4
.L_15:
        /*0028*/ 	.byte	0x04, 0x17
        /*002a*/ 	.short	(.L_17 - .L_16)
.L_16:
        /*002c*/ 	.word	0x00000000
        /*0030*/ 	.short	0x0002
        /*0032*/ 	.short	0x0010
        /*0034*/ 	.byte	0x00, 0xf0, 0x11, 0x00


	//----- nvinfo : EIATTR_KPARAM_INFO
	.align		4
.L_17:
        /*0038*/ 	.byte	0x04, 0x17
        /*003a*/ 	.short	(.L_19 - .L_18)
.L_18:
        /*003c*/ 	.word	0x00000000
        /*0040*/ 	.short	0x0001
        /*0042*/ 	.short	0x0008
        /*0044*/ 	.byte	0x00, 0xf5, 0x21, 0x00


	//----- nvinfo : EIATTR_KPARAM_INFO
	.align		4
.L_19:
        /*0048*/ 	.byte	0x04, 0x17
        /*004a*/ 	.short	(.L_21 - .L_20)
.L_20:
        /*004c*/ 	.word	0x00000000
        /*0050*/ 	.short	0x0000
        /*0052*/ 	.short	0x0000
        /*0054*/ 	.byte	0x00, 0xf5, 0x21, 0x00


	//----- nvinfo : EIATTR_SPARSE_MMA_MASK
	.align		4
.L_21:
        /*0058*/ 	.byte	0x03, 0x50
        /*005a*/ 	.short	0x0000


	//----- nvinfo : EIATTR_MAXREG_COUNT
	.align		4
        /*005c*/ 	.byte	0x03, 0x1b
        /*005e*/ 	.short	0x00ff


	//----- nvinfo : EIATTR_MERCURY_ISA_VERSION
	.align		4
        /*0060*/ 	.byte	0x03, 0x5f
        /*0062*/ 	.short	0x0101


	//----- nvinfo : EIATTR_VRC_CTA_INIT_COUNT
	.align		4
        /*0064*/ 	.byte	0x02, 0x4a
	.zero		1
	.zero		1


	//----- nvinfo : EIATTR_EXIT_INSTR_OFFSETS
	.align		4
        /*0068*/ 	.byte	0x04, 0x1c
        /*006a*/ 	.short	(.L_23 - .L_22)


	//   ....[0]....
.L_22:
        /*006c*/ 	.word	0x00000090


	//   ....[1]....
        /*0070*/ 	.word	0x000000d0


	//   ....[2]....
        /*0074*/ 	.word	0x00001470


	//----- nvinfo : EIATTR_CRS_STACK_SIZE
	.align		4
.L_23:
        /*0078*/ 	.byte	0x04, 0x1e
        /*007a*/ 	.short	(.L_25 - .L_24)
.L_24:
        /*007c*/ 	.word	0x00000000


	//----- nvinfo : EIATTR_CBANK_PARAM_SIZE
	.align		4
.L_25:
        /*0080*/ 	.byte	0x03, 0x19
        /*0082*/ 	.short	0x001c


	//----- nvinfo : EIATTR_PARAM_CBANK
	.align		4
        /*0084*/ 	.byte	0x04, 0x0a
        /*0086*/ 	.short	(.L_27 - .L_26)
	.align		4
.L_26:
        /*0088*/ 	.word	index@(.nv.constant0._Z22project_to_7d_manifoldPKfPfiif)
        /*008c*/ 	.short	0x0380
        /*008e*/ 	.short	0x001c


	//----- nvinfo : EIATTR_SW_WAR
	.align		4
.L_27:
        /*0090*/ 	.byte	0x04, 0x36
        /*0092*/ 	.short	(.L_29 - .L_28)
.L_28:
        /*0094*/ 	.word	0x00000008
.L_29:


//--------------------- .nv.callgraph             --------------------------
	.section	.nv.callgraph,"",@"SHT_CUDA_CALLGRAPH"
	.align	4
	.sectionentsize	8
	.align		4
        /*0000*/ 	.word	0x00000000
	.align		4
        /*0004*/ 	.word	0xffffffff
	.align		4
        /*0008*/ 	.word	0x00000000
	.align		4
        /*000c*/ 	.word	0xfffffffe
	.align		4
        /*0010*/ 	.word	0x00000000
	.align		4
        /*0014*/ 	.word	0xfffffffd
	.align		4
        /*0018*/ 	.word	0x00000000
	.align		4
        /*001c*/ 	.word	0xfffffffc


//--------------------- .text._Z22project_to_7d_manifoldPKfPfiif --------------------------
	.section	.text._Z22project_to_7d_manifoldPKfPfiif,"ax",@progbits
	.align	128
        .global         _Z22project_to_7d_manifoldPKfPfiif
        .type           _Z22project_to_7d_manifoldPKfPfiif,@function
        .size           _Z22project_to_7d_manifoldPKfPfiif,(.L_x_24 - _Z22project_to_7d_manifoldPKfPfiif)
        .other          _Z22project_to_7d_manifoldPKfPfiif,@"STO_CUDA_ENTRY STV_DEFAULT"
_Z22project_to_7d_manifoldPKfPfiif:
.text._Z22project_to_7d_manifoldPKfPfiif:
[----:B------:R-:W-:Y:S01]  /*0000*/  LDC R1, c[0x0][0x37c] ;  /* 0x0000df00ff017b82 */ /* 0x000fe20000000800 */
[----:B------:R-:W0:Y:S07]  /*0010*/  S2R R3, SR_TID.X ;  /* 0x0000000000037919 */ /* 0x000e2e0000002100 */
[----:B------:R-:W0:Y:S08]  /*0020*/  S2UR UR4, SR_CTAID.X ;  /* 0x00000000000479c3 */ /* 0x000e300000002500 */
[----:B------:R-:W0:Y:S08]  /*0030*/  LDC R8, c[0x0][0x360] ;  /* 0x0000d800ff087b82 */ /* 0x000e300000000800 */
[----:B------:R-:W1:Y:S01]  /*0040*/  LDC.64 R10, c[0x0][0x390] ;  /* 0x0000e400ff0a7b82 */ /* 0x000e620000000a00 */
[----:B0-----:R-:W-:-:S02]  /*0050*/  IMAD R0, R8, UR4, R3 ;  /* 0x0000000408007c24 */ /* 0x001fc4000f8e0203 */
[----:B-1----:R-:W-:Y:S02]  /*0060*/  IMAD R10, R11, R10, RZ ;  /* 0x0000000a0b0a7224 */ /* 0x002fe400078e02ff */
[----:B------:R-:W-:-:S05]  /*0070*/  IMAD R5, R0, R11, RZ ;  /* 0x0000000b00057224 */ /* 0x000fca00078e02ff */
[----:B------:R-:W-:-:S13]  /*0080*/  ISETP.GE.AND P0, PT, R5, R10, PT ;  /* 0x0000000a0500720c */ /* 0x000fda0003f06270 */
[----:B------:R-:W-:Y:S05]  /*0090*/  @P0 EXIT ;  /* 0x000000000000094d */ /* 0x000fea0003800000 */
[----:B------:R-:W0:Y:S01]  /*00a0*/  LDCU UR4, c[0x0][0x370] ;  /* 0x00006e00ff0477ac */ /* 0x000e220008000800 */
[----:B------:R-:W-:Y:S01]  /*00b0*/  ISETP.GE.AND P0, PT, R11, 0x1, PT ;  /* 0x000000010b00780c */ /* 0x000fe20003f06270 */
[----:B0-----:R-:W-:-:S12]  /*00c0*/  IMAD R8, R8, UR4, RZ ;  /* 0x0000000408087c24 */ /* 0x001fd8000f8e02ff */
[----:B------:R-:W-:Y:S05]  /*00d0*/  @!P0 EXIT ;  /* 0x000000000000894d */ /* 0x000fea0003800000 */
[----:B------:R-:W0:Y:S01]  /*00e0*/  LDCU.64 UR6, c[0x0][0x380] ;  /* 0x00007000ff0677ac */ /* 0x000e220008000a00 */
[C---:B------:R-:W-:Y:S02]  /*00f0*/  LOP3.LUT R16, R11.reuse, 0xf, RZ, 0xc0, !PT ;  /* 0x0000000f0b107812 */ /* 0x040fe400078ec0ff */
[C---:B------:R-:W-:Y:S01]  /*0100*/  LOP3.LUT R15, R11.reuse, 0x7, RZ, 0xc0, !PT ;  /* 0x000000070b0f7812 */ /* 0x040fe200078ec0ff */
[----:B------:R-:W1:Y:S01]  /*0110*/  LDCU.64 UR8, c[0x0][0x358] ;  /* 0x00006b00ff0877ac */ /* 0x000e620008000a00 */
[C---:B------:R-:W-:Y:S02]  /*0120*/  LOP3.LUT R7, R11.reuse, 0x7ffffff0, RZ, 0xc0, !PT ;  /* 0x7ffffff00b077812 */ /* 0x040fe400078ec0ff */
[----:B------:R-:W-:Y:S02]  /*0130*/  LOP3.LUT R6, R11, 0x3, RZ, 0xc0, !PT ;  /* 0x000000030b067812 */ /* 0x000fe400078ec0ff */
[----:B------:R-:W-:Y:S02]  /*0140*/  IADD3 R14, PT, PT, R16, -0x1, RZ ;  /* 0xffffffff100e7810 */ /* 0x000fe40007ffe0ff */
[----:B------:R-:W-:-:S02]  /*0150*/  IADD3 R11, PT, PT, R15, -0x1, RZ ;  /* 0xffffffff0f0b7810 */ /* 0x000fc40007ffe0ff */
[----:B------:R-:W-:Y:S01]  /*0160*/  IADD3 R4, PT, PT, -R7, RZ, RZ ;  /* 0x000000ff07047210 */ /* 0x000fe20007ffe1ff */
[----:B0-----:R-:W-:-:S04]  /*0170*/  UIADD3 UR5, UP0, UPT, UR6, 0x20, URZ ;  /* 0x0000002006057890 */ /* 0x001fc8000ff1e0ff */
[----:B-1----:R-:W-:-:S12]  /*0180*/  UIADD3.X UR6, UPT, UPT, URZ, UR7, URZ, UP0, !UPT ;  /* 0x00000007ff067290 */ /* 0x002fd800087fe4ff */
.L_x_16:
[----:B0-----:R-:W0:Y:S01]  /*0190*/  LDC R0, c[0x0][0x394] ;  /* 0x0000e500ff007b82 */ /* 0x001e220000000800 */
[----:B-1234-:R-:W-:Y:S01]  /*01a0*/  HFMA2 R12, -RZ, RZ, 0, 0 ;  /* 0x00000000ff0c7431 */ /* 0x01efe200000001ff */
[----:B0-----:R-:W-:Y:S02]  /*01b0*/  ISETP.GE.U32.AND P3, PT, R0, 0x10, PT ;  /* 0x000000100000780c */ /* 0x001fe40003f66070 */
[----:B------:R-:W-:-:S11]  /*01c0*/  MOV R0, RZ ;  /* 0x000000ff00007202 */ /* 0x000fd60000000f00 */
[----:B------:R-:W-:Y:S05]  /*01d0*/  @!P3 BRA `(.L_x_0) ;  /* 0x0000000000acb947 */ /* 0x000fea0003800000 */
[----:B------:R-:W-:Y:S02]  /*01e0*/  MOV R12, RZ ;  /* 0x000000ff000c7202 */ /* 0x000fe40000000f00 */
[----:B------:R-:W-:Y:S02]  /*01f0*/  MOV R9, R5 ;  /* 0x0000000500097202 */ /* 0x000fe40000000f00 */
[----:B------:R-:W-:-:S07]  /*0200*/  MOV R0, R4 ;  /* 0x0000000400007202 */ /* 0x000fce0000000f00 */
.L_x_1:
[----:B------:R-:W-:Y:S02]  /*0210*/  MOV R2, UR5 ;  /* 0x0000000500027c02 */ /* 0x000fe40008000f00 */
[----:B------:R-:W-:-:S03]  /*0220*/  MOV R3, UR6 ;  /* 0x0000000600037c02 */ /* 0x000fc60008000f00 */
[----:B------:R-:W-:-:S05]  /*0230*/  IMAD.WIDE R2, R9, 0x4, R2 ;  /* 0x0000000409027825 */ /* 0x000fca00078e0202 */
[----:B------:R-:W2:Y:S04]  /*0240*/  LDG.E.CONSTANT R25, desc[UR8][R2.64+-0x20] ;  /* 0xffffe00802197981 */ /* 0x000ea8000c1e9900 */
[----:B------:R-:W3:Y:S04]  /*0250*/  LDG.E.CONSTANT R26, desc[UR8][R2.64+-0x1c] ;  /* 0xffffe408021a7981 */ /* 0x000ee8000c1e9900 */
[----:B------:R-:W4:Y:S04]  /*0260*/  LDG.E.CONSTANT R24, desc[UR8][R2.64+-0x18] ;  /* 0xffffe80802187981 */ /* 0x000f28000c1e9900 */
[----:B------:R-:W5:Y:S04]  /*0270*/  LDG.E.CONSTANT R23, desc[UR8][R2.64+-0x14] ;  /* 0xffffec0802177981 */ /* 0x000f68000c1e9900 */
[----:B------:R-:W5:Y:S04]  /*0280*/  LDG.E.CONSTANT R13, desc[UR8][R2.64+-0x10] ;  /* 0xfffff008020d7981 */ /* 0x000f68000c1e9900 */
[----:B------:R-:W5:Y:S04]  /*0290*/  LDG.E.CONSTANT R17, desc[UR8][R2.64+-0xc] ;  /* 0xfffff40802117981 */ /* 0x000f68000c1e9900 */
[----:B------:R-:W5:Y:S04]  /*02a0*/  LDG.E.CONSTANT R18, desc[UR8][R2.64+-0x8] ;  /* 0xfffff80802127981 */ /* 0x000f68000c1e9900 */
[----:B------:R-:W5:Y:S04]  /*02b0*/  LDG.E.CONSTANT R19, desc[UR8][R2.64+-0x4] ;  /* 0xfffffc0802137981 */ /* 0x000f68000c1e9900 */
[----:B------:R-:W5:Y:S04]  /*02c0*/  LDG.E.CONSTANT R20, desc[UR8][R2.64] ;  /* 0x0000000802147981 */ /* 0x000f68000c1e9900 */
[----:B------:R-:W5:Y:S04]  /*02d0*/  LDG.E.CONSTANT R21, desc[UR8][R2.64+0x4] ;  /* 0x0000040802157981 */ /* 0x000f68000c1e9900 */
[----:B------:R-:W5:Y:S01]  /*02e0*/  LDG.E.CONSTANT R22, desc[UR8][R2.64+0x8] ;  /* 0x0000080802167981 */ /* 0x000f62000c1e9900 */
[----:B--2---:R-:W-:-:S03]  /*02f0*/  FFMA R25, R25, R25, R12 ;  /* 0x0000001919197223 */ /* 0x004fc6000000000c */
[----:B------:R-:W2:Y:S01]  /*0300*/  LDG.E.CONSTANT R12, desc[UR8][R2.64+0xc] ;  /* 0x00000c08020c7981 */ /* 0x000ea2000c1e9900 */
[----:B---3--:R-:W-:-:S03]  /*0310*/  FFMA R27, R26, R26, R25 ;  /* 0x0000001a1a1b7223 */ /* 0x008fc60000000019 */
[----:B------:R-:W3:Y:S01]  /*0320*/  LDG.E.CONSTANT R25, desc[UR8][R2.64+0x10] ;  /* 0x0000100802197981 */ /* 0x000ee2000c1e9900 */
[----:B----4-:R-:W-:-:S03]  /*0330*/  FFMA R26, R24, R24, R27 ;  /* 0x00000018181a7223 */ /* 0x010fc6000000001b */
[----:B------:R-:W4:Y:S01]  /*0340*/  LDG.E.CONSTANT R24, desc[UR8][R2.64+0x14] ;  /* 0x0000140802187981 */ /* 0x000f22000c1e9900 */
[----:B-----5:R-:W-:-:S03]  /*0350*/  FFMA R28, R23, R23, R26 ;  /* 0x00000017171c7223 */ /* 0x020fc6000000001a */
[----:B------:R-:W5:Y:S04]  /*0360*/  LDG.E.CONSTANT R23, desc[UR8][R2.64+0x18] ;  /* 0x0000180802177981 */ /* 0x000f68000c1e9900 */
[----:B------:R-:W5:Y:S01]  /*0370*/  LDG.E.CONSTANT R26, desc[UR8][R2.64+0x1c] ;  /* 0x00001c08021a7981 */ /* 0x000f62000c1e9900 */
[----:B------:R-:W-:Y:S01]  /*0380*/  FFMA R28, R13, R13, R28 ;  /* 0x0000000d0d1c7223 */ /* 0x000fe2000000001c */
[----:B------:R-:W-:Y:S02]  /*0390*/  IADD3 R0, PT, PT, R0, 0x10, RZ ;  /* 0x0000001000007810 */ /* 0x000fe40007ffe0ff */
[----:B------:R-:W-:Y:S01]  /*03a0*/  IADD3 R9, PT, PT, R9, 0x10, RZ ;  /* 0x0000001009097810 */ /* 0x000fe20007ffe0ff */
[----:B------:R-:W-:Y:S01]  /*03b0*/  FFMA R17, R17, R17, R28 ;  /* 0x0000001111117223 */ /* 0x000fe2000000001c */
[----:B------:R-:W-:-:S03]  /*03c0*/  ISETP.NE.AND P0, PT, R0, RZ, PT ;  /* 0x000000ff0000720c */ /* 0x000fc60003f05270 */
[----:B------:R-:W-:-:S04]  /*03d0*/  FFMA R18, R18, R18, R17 ;  /* 0x0000001212127223 */ /* 0x000fc80000000011 */
[----:B------:R-:W-:-:S04]  /*03e0*/  FFMA R19, R19, R19, R18 ;  /* 0x0000001313137223 */ /* 0x000fc80000000012 */
[----:B------:R-:W-:-:S04]  /*03f0*/  FFMA R20, R20, R20, R19 ;  /* 0x0000001414147223 */ /* 0x000fc80000000013 */
[----:B------:R-:W-:-:S04]  /*0400*/  FFMA R21, R21, R21, R20 ;  /* 0x0000001515157223 */ /* 0x000fc80000000014 */
[----:B------:R-:W-:-:S04]  /*0410*/  FFMA R21, R22, R22, R21 ;  /* 0x0000001616157223 */ /* 0x000fc80000000015 */
[----:B--2---:R-:W-:-:S04]  /*0420*/  FFMA R12, R12, R12, R21 ;  /* 0x0000000c0c0c7223 */ /* 0x004fc80000000015 */
[----:B---3--:R-:W-:-:S04]  /*0430*/  FFMA R25, R25, R25, R12 ;  /* 0x0000001919197223 */ /* 0x008fc8000000000c */
[----:B----4-:R-:W-:-:S04]  /*0440*/  FFMA R24, R24, R24, R25 ;  /* 0x0000001818187223 */ /* 0x010fc80000000019 */
[----:B-----5:R-:W-:-:S04]  /*0450*/  FFMA R23, R23, R23, R24 ;  /* 0x0000001717177223 */ /* 0x020fc80000000018 */
[----:B------:R-:W-:Y:S01]  /*0460*/  FFMA R12, R26, R26, R23 ;  /* 0x0000001a1a0c7223 */ /* 0x000fe20000000017 */
[----:B------:R-:W-:Y:S06]  /*0470*/  @P0 BRA `(.L_x_1) ;  /* 0xfffffffc00640947 */ /* 0x000fec000383ffff */
[----:B------:R-:W-:-:S07]  /*0480*/  MOV R0, R7 ;  /* 0x0000000700007202 */ /* 0x000fce0000000f00 */
.L_x_0:
[----:B------:R-:W-:-:S13]  /*0490*/  ISETP.NE.AND P0, PT, R16, RZ, PT ;  /* 0x000000ff1000720c */ /* 0x000fda0003f05270 */
[----:B------:R-:W-:Y:S05]  /*04a0*/  @!P0 BRA `(.L_x_2) ;  /* 0x0000000000d08947 */ /* 0x000fea0003800000 */
[----:B------:R-:W-:Y:S02]  /*04b0*/  ISETP.GE.U32.AND P0, PT, R14, 0x7, PT ;  /* 0x000000070e00780c */ /* 0x000fe40003f06070 */
[----:B------:R-:W-:-:S11]  /*04c0*/  ISETP.NE.AND P1, PT, R15, RZ, PT ;  /* 0x000000ff0f00720c */ /* 0x000fd60003f25270 */
[----:B------:R-:W-:Y:S05]  /*04d0*/  @!P0 BRA `(.L_x_3) ;  /* 0x0000000000508947 */ /* 0x000fea0003800000 */
[----:B------:R-:W0:Y:S01]  /*04e0*/  LDC.64 R2, c[0x0][0x380] ;  /* 0x0000e000ff027b82 */ /* 0x000e220000000a00 */
[----:B------:R-:W-:-:S05]  /*04f0*/  IADD3 R9, PT, PT, R0, R5, RZ ;  /* 0x0000000500097210 */ /* 0x000fca0007ffe0ff */
[----:B0-----:R-:W-:-:S05]  /*0500*/  IMAD.WIDE R2, R9, 0x4, R2 ;  /* 0x0000000409027825 */ /* 0x001fca00078e0202 */
[----:B------:R-:W2:Y:S04]  /*0510*/  LDG.E.CONSTANT R9, desc[UR8][R2.64] ;  /* 0x0000000802097981 */ /* 0x000ea8000c1e9900 */
[----:B------:R-:W3:Y:S04]  /*0520*/  LDG.E.CONSTANT R18, desc[UR8][R2.64+0x4] ;  /* 0x0000040802127981 */ /* 0x000ee8000c1e9900 */
[----:B------:R-:W4:Y:S04]  /*0530*/  LDG.E.CONSTANT R20, desc[UR8][R2.64+0x8] ;  /* 0x0000080802147981 */ /* 0x000f28000c1e9900 */
[----:B------:R-:W5:Y:S04]  /*0540*/  LDG.E.CONSTANT R22, desc[UR8][R2.64+0xc] ;  /* 0x00000c0802167981 */ /* 0x000f68000c1e9900 */
[----:B------:R-:W5:Y:S04]  /*0550*/  LDG.E.CONSTANT R24, desc[UR8][R2.64+0x10] ;  /* 0x0000100802187981 */ /* 0x000f68000c1e9900 */
[----:B------:R-:W5:Y:S04]  /*0560*/  LDG.E.CONSTANT R26, desc[UR8][R2.64+0x14] ;  /* 0x00001408021a7981 */ /* 0x000f68000c1e9900 */
[----:B------:R-:W5:Y:S04]  /*0570*/  LDG.E.CONSTANT R28, desc[UR8][R2.64+0x18] ;  /* 0x00001808021c7981 */ /* 0x000f68000c1e9900 */
[----:B------:R-:W5:Y:S01]  /*0580*/  LDG.E.CONSTANT R13, desc[UR8][R2.64+0x1c] ;  /* 0x00001c08020d7981 */ /* 0x000f62000c1e9900 */
[----:B------:R-:W-:Y:S01]  /*0590*/  IADD3 R0, PT, PT, R0, 0x8, RZ ;  /* 0x0000000800007810 */ /* 0x000fe20007ffe0ff */
[----:B--2---:R-:W-:-:S04]  /*05a0*/  FFMA R9, R9, R9, R12 ;  /* 0x0000000909097223 */ /* 0x004fc8000000000c */
[----:B---3--:R-:W-:-:S04]  /*05b0*/  FFMA R9, R18, R18, R9 ;  /* 0x0000001212097223 */ /* 0x008fc80000000009 */
[----:B----4-:R-:W-:-:S04]  /*05c0*/  FFMA R9, R20, R20, R9 ;  /* 0x0000001414097223 */ /* 0x010fc80000000009 */
[----:B-----5:R-:W-:-:S04]  /*05d0*/  FFMA R9, R22, R22, R9 ;  /* 0x0000001616097223 */ /* 0x020fc80000000009 */
[----:B------:R-:W-:-:S04]  /*05e0*/  FFMA R9, R24, R24, R9 ;  /* 0x0000001818097223 */ /* 0x000fc80000000009 */
[----:B------:R-:W-:-:S04]  /*05f0*/  FFMA R9, R26, R26, R9 ;  /* 0x0000001a1a097223 */ /* 0x000fc80000000009 */
[----:B------:R-:W-:-:S04]  /*0600*/  FFMA R9, R28, R28, R9 ;  /* 0x0000001c1c097223 */ /* 0x000fc80000000009 */
[----:B------:R-:W-:-:S07]  /*0610*/  FFMA R12, R13, R13, R9 ;  /* 0x0000000d0d0c7223 */ /* 0x000fce0000000009 */
.L_x_3:
        /* <DEDUP_REMOVED lines=10> */
[----:B------:R-:W5:Y:S01]  /*06c0*/  LDG.E.CONSTANT R22, desc[UR8][R2.64+0xc] ;  /* 0x00000c0802167981 */ /* 0x000f62000c1e9900 */
[----:B------:R-:W-:Y:S01]  /*06d0*/  IADD3 R0, PT, PT, R0, 0x4, RZ ;  /* 0x0000000400007810 */ /* 0x000fe20007ffe0ff */
[----:B--2---:R-:W-:-:S04]  /*06e0*/  FFMA R9, R9, R9, R12 ;  /* 0x0000000909097223 */ /* 0x004fc8000000000c */
[----:B---3--:R-:W-:-:S04]  /*06f0*/  FFMA R9, R18, R18, R9 ;  /* 0x0000001212097223 */ /* 0x008fc80000000009 */
[----:B----4-:R-:W-:-:S04]  /*0700*/  FFMA R9, R20, R20, R9 ;  /* 0x0000001414097223 */ /* 0x010fc80000000009 */
[----:B-----5:R-:W-:-:S07]  /*0710*/  FFMA R12, R22, R22, R9 ;  /* 0x00000016160c7223 */ /* 0x020fce0000000009 */
.L_x_4:
[----:B------:R-:W-:Y:S05]  /*0720*/  @!P1 BRA `(.L_x_2) ;  /* 0x0000000000309947 */ /* 0x000fea0003800000 */
[----:B------:R-:W0:Y:S01]  /*0730*/  LDC.64 R2, c[0x0][0x380] ;  /* 0x0000e000ff027b82 */ /* 0x000e220000000a00 */
[----:B------:R-:W-:-:S05]  /*0740*/  IADD3 R9, PT, PT, R0, R5, RZ ;  /* 0x0000000500097210 */ /* 0x000fca0007ffe0ff */
[----:B0-----:R-:W-:-:S05]  /*0750*/  IMAD.WIDE R2, R9, 0x4, R2 ;  /* 0x0000000409027825 */ /* 0x001fca00078e0202 */
[----:B------:R-:W2:Y:S01]  /*0760*/  LDG.E.CONSTANT R9, desc[UR8][R2.64] ;  /* 0x0000000802097981 */ /* 0x000ea2000c1e9900 */
[----:B------:R-:W-:Y:S01]  /*0770*/  ISETP.NE.AND P0, PT, R6, 0x1, PT ;  /* 0x000000010600780c */ /* 0x000fe20003f05270 */
[----:B--2---:R-:W-:-:S12]  /*0780*/  FFMA R12, R9, R9, R12 ;  /* 0x00000009090c7223 */ /* 0x004fd8000000000c */
[----:B------:R-:W-:Y:S05]  /*0790*/  @!P0 BRA `(.L_x_2) ;  /* 0x0000000000148947 */ /* 0x000fea0003800000 */
[----:B------:R-:W-:Y:S01]  /*07a0*/  ISETP.NE.AND P0, PT, R6, 0x2, PT ;  /* 0x000000020600780c */ /* 0x000fe20003f05270 */
[----:B------:R-:W2:-:S12]  /*07b0*/  LDG.E.CONSTANT R9, desc[UR8][R2.64+0x4] ;  /* 0x0000040802097981 */ /* 0x000e98000c1e9900 */
[----:B------:R-:W3:Y:S01]  /*07c0*/  @P0 LDG.E.CONSTANT R13, desc[UR8][R2.64+0x8] ;  /* 0x00000808020d0981 */ /* 0x000ee2000c1e9900 */
[----:B--2---:R-:W-:-:S04]  /*07d0*/  FFMA R12, R9, R9, R12 ;  /* 0x00000009090c7223 */ /* 0x004fc8000000000c */
[----:B---3--:R-:W-:-:S07]  /*07e0*/  @P0 FFMA R12, R13, R13, R12 ;  /* 0x0000000d0d0c0223 */ /* 0x008fce000000000c */
.L_x_2:
[----:B------:R-:W-:Y:S01]  /*07f0*/  IADD3 R0, PT, PT, R12, -0xd000000, RZ ;  /* 0xf30000000c007810 */ /* 0x000fe20007ffe0ff */
[----:B------:R0:W1:Y:S01]  /*0800*/  MUFU.RSQ R9, R12 ;  /* 0x0000000c00097308 */ /* 0x0000620000001400 */
[----:B------:R-:W-:Y:S02]  /*0810*/  BSSY.RECONVERGENT B0, `(.L_x_5) ;  /* 0x000000b000007945 */ /* 0x000fe40003800200 */
[----:B------:R-:W-:-:S13]  /*0820*/  ISETP.GT.U32.AND P0, PT, R0, 0x727fffff, PT ;  /* 0x727fffff0000780c */ /* 0x000fda0003f04070 */
[----:B0-----:R-:W-:Y:S05]  /*0830*/  @!P0 BRA `(.L_x_6) ;  /* 0x0000000000108947 */ /* 0x001fea0003800000 */
[----:B------:R-:W-:Y:S02]  /*0840*/  MOV R0, R12 ;  /* 0x0000000c00007202 */ /* 0x000fe40000000f00 */
[----:B------:R-:W-:-:S07]  /*0850*/  MOV R17, 0x870 ;  /* 0x0000087000117802 */ /* 0x000fce0000000f00 */
[----:B-1----:R-:W-:Y:S05]  /*0860*/  CALL.REL.NOINC `($__internal_1_$__cuda_sm20_sqrt_rn_f32_slowpath) ;  /* 0x0000000c00d87944 */ /* 0x002fea0003c00000 */
[----:B------:R-:W-:Y:S05]  /*0870*/  BRA `(.L_x_7) ;  /* 0x0000000000107947 */ /* 0x000fea0003800000 */
.L_x_6:
[C---:B-1----:R-:W-:Y:S01]  /*0880*/  FMUL.FTZ R3, R9.reuse, R12 ;  /* 0x0000000c09037220 */ /* 0x042fe20000410000 */
[----:B------:R-:W-:-:S03]  /*0890*/  FMUL.FTZ R2, R9, 0.5 ;  /* 0x3f00000009027820 */ /* 0x000fc60000410000 */
[----:B------:R-:W-:-:S04]  /*08a0*/  FFMA R0, -R3, R3, R12 ;  /* 0x0000000303007223 */ /* 0x000fc8000000010c */
[----:B------:R-:W-:-:S07]  /*08b0*/  FFMA R0, R0, R2, R3 ;  /* 0x0000000200007223 */ /* 0x000fce0000000003 */
.L_x_7:
[----:B------:R-:W-:Y:S05]  /*08c0*/  BSYNC.RECONVERGENT B0 ;  /* 0x0000000000007941 */ /* 0x000fea0003800200 */
.L_x_5:
[----:B------:R-:W-:Y:S01]  /*08d0*/  FADD R0, R0, 1 ;  /* 0x3f80000000007421 */ /* 0x000fe20000000000 */
[----:B------:R-:W-:Y:S03]  /*08e0*/  BSSY.RECONVERGENT B0, `(.L_x_8) ;  /* 0x000000e000007945 */ /* 0x000fe60003800200 */
[----:B------:R-:W-:-:S05]  /*08f0*/  FADD R9, R0, 0.61803400516510009766 ;  /* 0x3f1e377a00097421 */ /* 0x000fca0000000000 */
[----:B------:R-:W-:-:S04]  /*0900*/  IADD3 R0, PT, PT, R9, 0x1800000, RZ ;  /* 0x0180000009007810 */ /* 0x000fc80007ffe0ff */
[----:B------:R-:W-:-:S04]  /*0910*/  LOP3.LUT R0, R0, 0x7f800000, RZ, 0xc0, !PT ;  /* 0x7f80000000007812 */ /* 0x000fc800078ec0ff */
[----:B------:R-:W-:-:S13]  /*0920*/  ISETP.GT.U32.AND P0, PT, R0, 0x1ffffff, PT ;  /* 0x01ffffff0000780c */ /* 0x000fda0003f04070 */
[----:B------:R-:W-:Y:S05]  /*0930*/  @P0 BRA `(.L_x_9) ;  /* 0x0000000000100947 */ /* 0x000fea0003800000 */
[----:B------:R-:W-:-:S07]  /*0940*/  MOV R12, 0x960 ;  /* 0x00000960000c7802 */ /* 0x000fce0000000f00 */
[----:B------:R-:W-:Y:S05]  /*0950*/  CALL.REL.NOINC `($__internal_0_$__cuda_sm20_rcp_rn_f32_slowpath) ;  /* 0x0000000800c87944 */ /* 0x000fea0003c00000 */
[----:B------:R-:W-:Y:S01]  /*0960*/  MOV R0, R3 ;  /* 0x0000000300007202 */ /* 0x000fe20000000f00 */
[----:B------:R-:W-:Y:S06]  /*0970*/  BRA `(.L_x_10) ;  /* 0x0000000000107947 */ /* 0x000fec0003800000 */
.L_x_9:
[----:B------:R-:W0:Y:S02]  /*0980*/  MUFU.RCP R0, R9 ;  /* 0x0000000900007308 */ /* 0x000e240000001000 */
[----:B0-----:R-:W-:-:S04]  /*0990*/  FFMA R2, R9, R0, -1 ;  /* 0xbf80000009027423 */ /* 0x001fc80000000000 */
[----:B------:R-:W-:-:S04]  /*09a0*/  FADD.FTZ R3, -R2, -RZ ;  /* 0x800000ff02037221 */ /* 0x000fc80000010100 */
[----:B------:R-:W-:-:S07]  /*09b0*/  FFMA R0, R0, R3, R0 ;  /* 0x0000000300007223 */ /* 0x000fce0000000000 */
.L_x_10:
[----:B------:R-:W-:Y:S05]  /*09c0*/  BSYNC.RECONVERGENT B0 ;  /* 0x0000000000007941 */ /* 0x000fea0003800200 */
.L_x_8:
[----:B------:R-:W-:Y:S01]  /*09d0*/  HFMA2 R18, -RZ, RZ, 0, 0 ;  /* 0x00000000ff127431 */ /* 0x000fe200000001ff */
[----:B------:R-:W-:Y:S06]  /*09e0*/  @!P3 BRA `(.L_x_11) ;  /* 0x000000040028b947 */ /* 0x000fec0003800000 */
[----:B------:R-:W-:-:S05]  /*09f0*/  UMOV UR4, URZ ;  /* 0x000000ff00047c82 */ /* 0x000fca0008000000 */
.L_x_12:
[----:B0-----:R-:W0:Y:S01]  /*0a00*/  LDC.64 R2, c[0x0][0x380] ;  /* 0x0000e000ff027b82 */ /* 0x001e220000000a00 */
[----:B------:R-:W-:-:S07]  /*0a10*/  IADD3 R25, PT, PT, R5, UR4, RZ ;  /* 0x0000000405197c10 */ /* 0x000fce000fffe0ff */
[----:B------:R-:W1:Y:S01]  /*0a20*/  LDC.64 R12, c[0x0][0x388] ;  /* 0x0000e200ff0c7b82 */ /* 0x000e620000000a00 */
[----:B0-----:R-:W-:-:S05]  /*0a30*/  IMAD.WIDE R2, R25, 0x4, R2 ;  /* 0x0000000419027825 */ /* 0x001fca00078e0202 */
[----:B------:R-:W2:Y:S04]  /*0a40*/  LDG.E.CONSTANT R20, desc[UR8][R2.64+0x4] ;  /* 0x0000040802147981 */ /* 0x000ea8000c1e9900 */
[----:B------:R-:W3:Y:S04]  /*0a50*/  LDG.E.CONSTANT R23, desc[UR8][R2.64+0xc] ;  /* 0x00000c0802177981 */ /* 0x000ee8000c1e9900 */
[----:B------:R-:W4:Y:S04]  /*0a60*/  LDG.E.CONSTANT R27, desc[UR8][R2.64] ;  /* 0x00000008021b7981 */ /* 0x000f28000c1e9900 */
[----:B------:R-:W5:Y:S04]  /*0a70*/  LDG.E.CONSTANT R21, desc[UR8][R2.64+0x10] ;  /* 0x0000100802157981 */ /* 0x000f68000c1e9900 */
[----:B------:R-:W5:Y:S04]  /*0a80*/  LDG.E.CONSTANT R9, desc[UR8][R2.64+0x8] ;  /* 0x0000080802097981 */ /* 0x000f68000c1e9900 */
[----:B------:R-:W5:Y:S04]  /*0a90*/  LDG.E.CONSTANT R19, desc[UR8][R2.64+0x14] ;  /* 0x0000140802137981 */ /* 0x000f68000c1e9900 */
[----:B------:R-:W5:Y:S01]  /*0aa0*/  LDG.E.CONSTANT R17, desc[UR8][R2.64+0x18] ;  /* 0x0000180802117981 */ /* 0x000f62000c1e9900 */
[----:B-1----:R-:W-:-:S04]  /*0ab0*/  IMAD.WIDE R12, R25, 0x4, R12 ;  /* 0x00000004190c7825 */ /* 0x002fc800078e020c */
[----:B--2---:R-:W-:Y:S01]  /*0ac0*/  FMUL R25, R20, 0.0099999997764825820923 ;  /* 0x3c23d70a14197820 */ /* 0x004fe20000400000 */
[----:B---3--:R-:W-:-:S03]  /*0ad0*/  FMUL R22, R23, 0.0099999997764825820923 ;  /* 0x3c23d70a17167820 */ /* 0x008fc60000400000 */
[-C--:B------:R-:W-:Y:S02]  /*0ae0*/  FFMA R20, R20, R0.reuse, R25 ;  /* 0x0000000014147223 */ /* 0x080fe40000000019 */
[----:B------:R-:W2:Y:S01]  /*0af0*/  LDG.E.CONSTANT R25, desc[UR8][R2.64+0x24] ;  /* 0x0000240802197981 */ /* 0x000ea2000c1e9900 */
[----:B----4-:R-:W-:Y:S01]  /*0b00*/  FMUL R18, R27, 0.0099999997764825820923 ;  /* 0x3c23d70a1b127820 */ /* 0x010fe20000400000 */
[-C--:B------:R-:W-:Y:S02]  /*0b10*/  FFMA R24, R23, R0.reuse, R22 ;  /* 0x0000000017187223 */ /* 0x080fe40000000016 */
[----:B------:R0:W-:Y:S01]  /*0b20*/  STG.E desc[UR8][R12.64+0x4], R20 ;  /* 0x000004140c007986 */ /* 0x0001e2000c101908 */
[-C--:B------:R-:W-:Y:S01]  /*0b30*/  FFMA R29, R27, R0.reuse, R18 ;  /* 0x000000001b1d7223 */ /* 0x080fe20000000012 */
[----:B-----5:R-:W-:Y:S02]  /*0b40*/  FMUL R22, R21, 0.0099999997764825820923 ;  /* 0x3c23d70a15167820 */ /* 0x020fe40000400000 */
[----:B------:R-:W3:Y:S01]  /*0b50*/  LDG.E.CONSTANT R23, desc[UR8][R2.64+0x20] ;  /* 0x0000200802177981 */ /* 0x000ee2000c1e9900 */
[----:B------:R-:W-:Y:S01]  /*0b60*/  FMUL R18, R9, 0.0099999997764825820923 ;  /* 0x3c23d70a09127820 */ /* 0x000fe20000400000 */
[----:B------:R-:W-:-:S02]  /*0b70*/  FFMA R21, R21, R0, R22 ;  /* 0x0000000015157223 */ /* 0x000fc40000000016 */
[----:B------:R1:W-:Y:S01]  /*0b80*/  STG.E desc[UR8][R12.64], R29 ;  /* 0x0000001d0c007986 */ /* 0x0003e2000c101908 */
[-C--:B------:R-:W-:Y:S01]  /*0b90*/  FFMA R18, R9, R0.reuse, R18 ;  /* 0x0000000009127223 */ /* 0x080fe20000000012 */
[----:B------:R-:W-:Y:S02]  /*0ba0*/  FMUL R22, R19, 0.0099999997764825820923 ;  /* 0x3c23d70a13167820 */ /* 0x000fe40000400000 */
[----:B------:R-:W4:Y:S01]  /*0bb0*/  LDG.E.CONSTANT R9, desc[UR8][R2.64+0x1c] ;  /* 0x00001c0802097981 */ /* 0x000f22000c1e9900 */
[----:B0-----:R-:W-:Y:S01]  /*0bc0*/  FMUL R20, R17, 0.0099999997764825820923 ;  /* 0x3c23d70a11147820 */ /* 0x001fe20000400000 */
[-C--:B------:R-:W-:Y:S02]  /*0bd0*/  FFMA R19, R19, R0.reuse, R22 ;  /* 0x0000000013137223 */ /* 0x080fe40000000016 */
[----:B------:R0:W-:Y:S04]  /*0be0*/  STG.E desc[UR8][R12.64+0x8], R18 ;  /* 0x000008120c007986 */ /* 0x0001e8000c101908 */
[----:B-1----:R-:W5:Y:S01]  /*0bf0*/  LDG.E.CONSTANT R29, desc[UR8][R2.64+0x2c] ;  /* 0x00002c08021d7981 */ /* 0x002f62000c1e9900 */
[----:B------:R-:W-:-:S03]  /*0c00*/  FFMA R26, R17, R0, R20 ;  /* 0x00000000111a7223 */ /* 0x000fc60000000014 */
[----:B------:R-:W3:Y:S04]  /*0c10*/  LDG.E.CONSTANT R27, desc[UR8][R2.64+0x28] ;  /* 0x00002808021b7981 */ /* 0x000ee8000c1e9900 */
[----:B0-----:R-:W3:Y:S04]  /*0c20*/  LDG.E.CONSTANT R18, desc[UR8][R2.64+0x30] ;  /* 0x0000300802127981 */ /* 0x001ee8000c1e9900 */
[----:B------:R-:W3:Y:S04]  /*0c30*/  LDG.E.CONSTANT R20, desc[UR8][R2.64+0x34] ;  /* 0x0000340802147981 */ /* 0x000ee8000c1e9900 */
[----:B------:R-:W3:Y:S04]  /*0c40*/  LDG.E.CONSTANT R17, desc[UR8][R2.64+0x38] ;  /* 0x0000380802117981 */ /* 0x000ee8000c1e9900 */
[----:B------:R5:W3:Y:S04]  /*0c50*/  LDG.E.CONSTANT R22, desc[UR8][R2.64+0x3c] ;  /* 0x00003c0802167981 */ /* 0x000ae8000c1e9900 */
[----:B------:R4:W-:Y:S04]  /*0c60*/  STG.E desc[UR8][R12.64+0xc], R24 ;  /* 0x00000c180c007986 */ /* 0x0009e8000c101908 */
[----:B------:R-:W-:Y:S04]  /*0c70*/  STG.E desc[UR8][R12.64+0x10], R21 ;  /* 0x000010150c007986 */ /* 0x000fe8000c101908 */
[----:B------:R-:W-:Y:S04]  /*0c80*/  STG.E desc[UR8][R12.64+0x14], R19 ;  /* 0x000014130c007986 */ /* 0x000fe8000c101908 */
[----:B------:R0:W-:Y:S01]  /*0c90*/  STG.E desc[UR8][R12.64+0x18], R26 ;  /* 0x0000181a0c007986 */ /* 0x0001e2000c101908 */
[----:B------:R-:W-:-:S06]  /*0ca0*/  UIADD3 UR4, UPT, UPT, UR4, 0x10, URZ ;  /* 0x0000001004047890 */ /* 0x000fcc000fffe0ff */
[----:B------:R-:W-:Y:S01]  /*0cb0*/  ISETP.NE.AND P0, PT, R7, UR4, PT ;  /* 0x0000000407007c0c */ /* 0x000fe2000bf05270 */
[----:B--2---:R-:W-:-:S04]  /*0cc0*/  FMUL R28, R25, 0.0099999997764825820923 ;  /* 0x3c23d70a191c7820 */ /* 0x004fc80000400000 */
[----:B------:R-:W-:Y:S01]  /*0cd0*/  FFMA R25, R25, R0, R28 ;  /* 0x0000000019197223 */ /* 0x000fe2000000001c */
[----:B----4-:R-:W-:-:S04]  /*0ce0*/  FMUL R24, R9, 0.0099999997764825820923 ;  /* 0x3c23d70a09187820 */ /* 0x010fc80000400000 */
[----:B------:R-:W-:Y:S01]  /*0cf0*/  FFMA R9, R9, R0, R24 ;  /* 0x0000000009097223 */ /* 0x000fe20000000018 */
[----:B-----5:R-:W-:Y:S01]  /*0d00*/  FMUL R2, R29, 0.0099999997764825820923 ;  /* 0x3c23d70a1d027820 */ /* 0x020fe20000400000 */
[----:B---3--:R-:W-:-:S03]  /*0d10*/  FMUL R24, R23, 0.0099999997764825820923 ;  /* 0x3c23d70a17187820 */ /* 0x008fc60000400000 */
[-C--:B------:R-:W-:Y:S01]  /*0d20*/  FFMA R29, R29, R0.reuse, R2 ;  /* 0x000000001d1d7223 */ /* 0x080fe20000000002 */
[----:B0-----:R-:W-:Y:S01]  /*0d30*/  FMUL R26, R27, 0.0099999997764825820923 ;  /* 0x3c23d70a1b1a7820 */ /* 0x001fe20000400000 */
[----:B------:R-:W-:Y:S01]  /*0d40*/  FMUL R3, R18, 0.0099999997764825820923 ;  /* 0x3c23d70a12037820 */ /* 0x000fe20000400000 */
[----:B------:R-:W-:Y:S01]  /*0d50*/  FMUL R19, R20, 0.0099999997764825820923 ;  /* 0x3c23d70a14137820 */ /* 0x000fe20000400000 */
[----:B------:R-:W-:Y:S01]  /*0d60*/  FMUL R2, R17, 0.0099999997764825820923 ;  /* 0x3c23d70a11027820 */ /* 0x000fe20000400000 */
[----:B------:R-:W-:Y:S01]  /*0d70*/  FMUL R21, R22, 0.0099999997764825820923 ;  /* 0x3c23d70a16157820 */ /* 0x000fe20000400000 */
[-C--:B------:R-:W-:Y:S01]  /*0d80*/  FFMA R23, R23, R0.reuse, R24 ;  /* 0x0000000017177223 */ /* 0x080fe20000000018 */
[-C--:B------:R-:W-:Y:S01]  /*0d90*/  FFMA R27, R27, R0.reuse, R26 ;  /* 0x000000001b1b7223 */ /* 0x080fe2000000001a */
[-C--:B------:R-:W-:Y:S01]  /*0da0*/  FFMA R3, R18, R0.reuse, R3 ;  /* 0x0000000012037223 */ /* 0x080fe20000000003 */
[-C--:B------:R-:W-:Y:S01]  /*0db0*/  FFMA R19, R20, R0.reuse, R19 ;  /* 0x0000000014137223 */ /* 0x080fe20000000013 */
[-C--:B------:R-:W-:Y:S01]  /*0dc0*/  FFMA R17, R17, R0.reuse, R2 ;  /* 0x0000000011117223 */ /* 0x080fe20000000002 */
[----:B------:R-:W-:Y:S01]  /*0dd0*/  FFMA R21, R22, R0, R21 ;  /* 0x0000000016157223 */ /* 0x000fe20000000015 */
[----:B------:R0:W-:Y:S04]  /*0de0*/  STG.E desc[UR8][R12.64+0x1c], R9 ;  /* 0x00001c090c007986 */ /* 0x0001e8000c101908 */
[----:B------:R0:W-:Y:S04]  /*0df0*/  STG.E desc[UR8][R12.64+0x20], R23 ;  /* 0x000020170c007986 */ /* 0x0001e8000c101908 */
[----:B------:R0:W-:Y:S04]  /*0e00*/  STG.E desc[UR8][R12.64+0x24], R25 ;  /* 0x000024190c007986 */ /* 0x0001e8000c101908 */
[----:B------:R0:W-:Y:S04]  /*0e10*/  STG.E desc[UR8][R12.64+0x28], R27 ;  /* 0x0000281b0c007986 */ /* 0x0001e8000c101908 */
[----:B------:R0:W-:Y:S04]  /*0e20*/  STG.E desc[UR8][R12.64+0x2c], R29 ;  /* 0x00002c1d0c007986 */ /* 0x0001e8000c101908 */
[----:B------:R0:W-:Y:S04]  /*0e30*/  STG.E desc[UR8][R12.64+0x30], R3 ;  /* 0x000030030c007986 */ /* 0x0001e8000c101908 */
[----:B------:R0:W-:Y:S04]  /*0e40*/  STG.E desc[UR8][R12.64+0x34], R19 ;  /* 0x000034130c007986 */ /* 0x0001e8000c101908 */
[----:B------:R0:W-:Y:S04]  /*0e50*/  STG.E desc[UR8][R12.64+0x38], R17 ;  /* 0x000038110c007986 */ /* 0x0001e8000c101908 */
[----:B------:R0:W-:Y:S01]  /*0e60*/  STG.E desc[UR8][R12.64+0x3c], R21 ;  /* 0x00003c150c007986 */ /* 0x0001e2000c101908 */
[----:B------:R-:W-:Y:S05]  /*0e70*/  @P0 BRA `(.L_x_12) ;  /* 0xfffffff800e00947 */ /* 0x000fea000383ffff */
[----:B------:R-:W-:-:S07]  /*0e80*/  MOV R18, R7 ;  /* 0x0000000700127202 */ /* 0x000fce0000000f00 */
.L_x_11:
[----:B------:R-:W-:-:S13]  /*0e90*/  ISETP.NE.AND P0, PT, R16, RZ, PT ;  /* 0x000000ff1000720c */ /* 0x000fda0003f05270 */
[----:B------:R-:W-:Y:S05]  /*0ea0*/  @!P0 BRA `(.L_x_13) ;  /* 0x0000000400608947 */ /* 0x000fea0003800000 */
[----:B------:R-:W-:Y:S02]  /*0eb0*/  ISETP.GE.U32.AND P0, PT, R14, 0x7, PT ;  /* 0x000000070e00780c */ /* 0x000fe40003f06070 */
[----:B------:R-:W-:-:S11]  /*0ec0*/  ISETP.NE.AND P1, PT, R15, RZ, PT ;  /* 0x000000ff0f00720c */ /* 0x000fd60003f25270 */
[----:B------:R-:W-:Y:S05]  /*0ed0*/  @!P0 BRA `(.L_x_14) ;  /* 0x0000000000988947 */ /* 0x000fea0003800000 */
[----:B0-----:R-:W0:Y:S01]  /*0ee0*/  LDC.64 R2, c[0x0][0x380] ;  /* 0x0000e000ff027b82 */ /* 0x001e220000000a00 */
[----:B------:R-:W-:-:S07]  /*0ef0*/  IADD3 R27, PT, PT, R18, R5, RZ ;  /* 0x00000005121b7210 */ /* 0x000fce0007ffe0ff */
        /* <DEDUP_REMOVED lines=9> */
[----:B------:R0:W5:Y:S01]  /*0f90*/  LDG.E.CONSTANT R29, desc[UR8][R2.64+0x1c] ;  /* 0x00001c08021d7981 */ /* 0x000162000c1e9900 */
[----:B-1----:R-:W-:Y:S01]  /*0fa0*/  IMAD.WIDE R12, R27, 0x4, R12 ;  /* 0x000000041b0c7825 */ /* 0x002fe200078e020c */
[----:B------:R-:W-:-:S03]  /*0fb0*/  IADD3 R18, PT, PT, R18, 0x8, RZ ;  /* 0x0000000812127810 */ /* 0x000fc60007ffe0ff */
[----:B--2---:R-:W-:-:S04]  /*0fc0*/  FMUL R22, R20, 0.0099999997764825820923 ;  /* 0x3c23d70a14167820 */ /* 0x004fc80000400000 */
[----:B------:R-:W-:Y:S01]  /*0fd0*/  FFMA R20, R20, R0, R22 ;  /* 0x0000000014147223 */ /* 0x000fe20000000016 */
[----:B---3--:R-:W-:Y:S01]  /*0fe0*/  FMUL R22, R25, 0.0099999997764825820923 ;  /* 0x3c23d70a19167820 */ /* 0x008fe20000400000 */
[----:B----4-:R-:W-:-:S03]  /*0ff0*/  FMUL R24, R23, 0.0099999997764825820923 ;  /* 0x3c23d70a17187820 */ /* 0x010fc60000400000 */
[-C--:B------:R-:W-:Y:S01]  /*1000*/  FFMA R25, R25, R0.reuse, R22 ;  /* 0x0000000019197223 */ /* 0x080fe20000000016 */
[----:B------:R1:W-:Y:S01]  /*1010*/  STG.E desc[UR8][R12.64], R20 ;  /* 0x000000140c007986 */ /* 0x0003e2000c101908 */
[----:B-----5:R-:W-:Y:S01]  /*1020*/  FMUL R22, R21, 0.0099999997764825820923 ;  /* 0x3c23d70a15167820 */ /* 0x020fe20000400000 */
[-C--:B------:R-:W-:Y:S02]  /*1030*/  FFMA R23, R23, R0.reuse, R24 ;  /* 0x0000000017177223 */ /* 0x080fe40000000018 */
[----:B------:R1:W-:Y:S01]  /*1040*/  STG.E desc[UR8][R12.64+0x4], R25 ;  /* 0x000004190c007986 */ /* 0x0003e2000c101908 */
[-C--:B------:R-:W-:Y:S01]  /*1050*/  FFMA R21, R21, R0.reuse, R22 ;  /* 0x0000000015157223 */ /* 0x080fe20000000016 */
[----:B0-----:R-:W-:Y:S02]  /*1060*/  FMUL R2, R17, 0.0099999997764825820923 ;  /* 0x3c23d70a11027820 */ /* 0x001fe40000400000 */
[----:B------:R1:W-:Y:S01]  /*1070*/  STG.E desc[UR8][R12.64+0x8], R23 ;  /* 0x000008170c007986 */ /* 0x0003e2000c101908 */
[----:B------:R-:W-:Y:S01]  /*1080*/  FMUL R22, R19, 0.0099999997764825820923 ;  /* 0x3c23d70a13167820 */ /* 0x000fe20000400000 */
[----:B------:R-:W-:-:S02]  /*1090*/  FFMA R17, R17, R0, R2 ;  /* 0x0000000011117223 */ /* 0x000fc40000000002 */
[----:B------:R1:W-:Y:S01]  /*10a0*/  STG.E desc[UR8][R12.64+0xc], R21 ;  /* 0x00000c150c007986 */ /* 0x0003e2000c101908 */
[----:B------:R-:W-:Y:S01]  /*10b0*/  FMUL R24, R9, 0.0099999997764825820923 ;  /* 0x3c23d70a09187820 */ /* 0x000fe20000400000 */
[-C--:B------:R-:W-:Y:S02]  /*10c0*/  FFMA R19, R19, R0.reuse, R22 ;  /* 0x0000000013137223 */ /* 0x080fe40000000016 */
[----:B------:R1:W-:Y:S01]  /*10d0*/  STG.E desc[UR8][R12.64+0x10], R17 ;  /* 0x000010110c007986 */ /* 0x0003e2000c101908 */
[----:B------:R-:W-:Y:S01]  /*10e0*/  FMUL R26, R29, 0.0099999997764825820923 ;  /* 0x3c23d70a1d1a7820 */ /* 0x000fe20000400000 */
[-C--:B------:R-:W-:Y:S02]  /*10f0*/  FFMA R9, R9, R0.reuse, R24 ;  /* 0x0000000009097223 */ /* 0x080fe40000000018 */
[----:B------:R1:W-:Y:S01]  /*1100*/  STG.E desc[UR8][R12.64+0x14], R19 ;  /* 0x000014130c007986 */ /* 0x0003e2000c101908 */
[----:B------:R-:W-:-:S03]  /*1110*/  FFMA R29, R29, R0, R26 ;  /* 0x000000001d1d7223 */ /* 0x000fc6000000001a */
[----:B------:R1:W-:Y:S04]  /*1120*/  STG.E desc[UR8][R12.64+0x18], R9 ;  /* 0x000018090c007986 */ /* 0x0003e8000c101908 */
[----:B------:R1:W-:Y:S02]  /*1130*/  STG.E desc[UR8][R12.64+0x1c], R29 ;  /* 0x00001c1d0c007986 */ /* 0x0003e4000c101908 */
.L_x_14:
[----:B------:R-:W-:Y:S05]  /*1140*/  @!P1 BRA `(.L_x_13) ;  /* 0x0000000000b89947 */ /* 0x000fea0003800000 */
[----:B------:R-:W-:Y:S02]  /*1150*/  ISETP.GE.U32.AND P0, PT, R11, 0x3, PT ;  /* 0x000000030b00780c */ /* 0x000fe40003f06070 */
[----:B------:R-:W-:-:S11]  /*1160*/  ISETP.NE.AND P1, PT, R6, RZ, PT ;  /* 0x000000ff0600720c */ /* 0x000fd60003f25270 */
[----:B------:R-:W-:Y:S05]  /*1170*/  @!P0 BRA `(.L_x_15) ;  /* 0x0000000000588947 */ /* 0x000fea0003800000 */
[----:B0-----:R-:W0:Y:S01]  /*1180*/  LDC.64 R2, c[0x0][0x380] ;  /* 0x0000e000ff027b82 */ /* 0x001e220000000a00 */
[----:B-1----:R-:W-:-:S07]  /*1190*/  IADD3 R9, PT, PT, R18, R5, RZ ;  /* 0x0000000512097210 */ /* 0x002fce0007ffe0ff */
[----:B------:R-:W1:Y:S01]  /*11a0*/  LDC.64 R12, c[0x0][0x388] ;  /* 0x0000e200ff0c7b82 */ /* 0x000e620000000a00 */
[----:B0-----:R-:W-:-:S05]  /*11b0*/  IMAD.WIDE R2, R9, 0x4, R2 ;  /* 0x0000000409027825 */ /* 0x001fca00078e0202 */
[----:B------:R-:W2:Y:S04]  /*11c0*/  LDG.E.CONSTANT R17, desc[UR8][R2.64] ;  /* 0x0000000802117981 */ /* 0x000ea8000c1e9900 */
[----:B------:R-:W3:Y:S04]  /*11d0*/  LDG.E.CONSTANT R19, desc[UR8][R2.64+0x4] ;  /* 0x0000040802137981 */ /* 0x000ee8000c1e9900 */
[----:B------:R-:W4:Y:S04]  /*11e0*/  LDG.E.CONSTANT R21, desc[UR8][R2.64+0x8] ;  /* 0x0000080802157981 */ /* 0x000f28000c1e9900 */
[----:B------:R-:W5:Y:S01]  /*11f0*/  LDG.E.CONSTANT R23, desc[UR8][R2.64+0xc] ;  /* 0x00000c0802177981 */ /* 0x000f62000c1e9900 */
        /* <DEDUP_REMOVED lines=11> */
[----:B------:R-:W-:-:S03]  /*12b0*/  FFMA R23, R23, R0, R24 ;  /* 0x0000000017177223 */ /* 0x000fc60000000018 */
[----:B------:R2:W-:Y:S04]  /*12c0*/  STG.E desc[UR8][R12.64+0x8], R21 ;  /* 0x000008150c007986 */ /* 0x0005e8000c101908 */
[----:B------:R2:W-:Y:S02]  /*12d0*/  STG.E desc[UR8][R12.64+0xc], R23 ;  /* 0x00000c170c007986 */ /* 0x0005e4000c101908 */
.L_x_15:
[----:B------:R-:W-:Y:S05]  /*12e0*/  @!P1 BRA `(.L_x_13) ;  /* 0x0000000000509947 */ /* 0x000fea0003800000 */
[----:B0-----:R-:W0:Y:S01]  /*12f0*/  LDC.64 R2, c[0x0][0x380] ;  /* 0x0000e000ff027b82 */ /* 0x001e220000000a00 */
[----:B-1----:R-:W-:-:S07]  /*1300*/  IADD3 R9, PT, PT, R18, R5, RZ ;  /* 0x0000000512097210 */ /* 0x002fce0007ffe0ff */
[----:B--2---:R-:W1:Y:S01]  /*1310*/  LDC.64 R12, c[0x0][0x388] ;  /* 0x0000e200ff0c7b82 */ /* 0x004e620000000a00 */
[----:B0-----:R-:W-:-:S05]  /*1320*/  IMAD.WIDE R2, R9, 0x4, R2 ;  /* 0x0000000409027825 */ /* 0x001fca00078e0202 */
[----:B------:R-:W2:Y:S01]  /*1330*/  LDG.E.CONSTANT R17, desc[UR8][R2.64] ;  /* 0x0000000802117981 */ /* 0x000ea2000c1e9900 */
[----:B------:R-:W-:Y:S01]  /*1340*/  ISETP.NE.AND P0, PT, R6, 0x1, PT ;  /* 0x000000010600780c */ /* 0x000fe20003f05270 */
[----:B-1----:R-:W-:-:S04]  /*1350*/  IMAD.WIDE R12, R9, 0x4, R12 ;  /* 0x00000004090c7825 */ /* 0x002fc800078e020c */
[----:B--2---:R-:W-:-:S04]  /*1360*/  FMUL R18, R17, 0.0099999997764825820923 ;  /* 0x3c23d70a11127820 */ /* 0x004fc80000400000 */
[----:B------:R-:W-:-:S05]  /*1370*/  FFMA R17, R17, R0, R18 ;  /* 0x0000000011117223 */ /* 0x000fca0000000012 */
[----:B------:R3:W-:Y:S01]  /*1380*/  STG.E desc[UR8][R12.64], R17 ;  /* 0x000000110c007986 */ /* 0x0007e2000c101908 */
[----:B------:R-:W-:Y:S05]  /*1390*/  @!P0 BRA `(.L_x_13) ;  /* 0x0000000000248947 */ /* 0x000fea0003800000 */
[----:B------:R-:W-:Y:S01]  /*13a0*/  ISETP.NE.AND P0, PT, R6, 0x2, PT ;  /* 0x000000020600780c */ /* 0x000fe20003f05270 */
[----:B------:R-:W2:-:S12]  /*13b0*/  LDG.E.CONSTANT R9, desc[UR8][R2.64+0x4] ;  /* 0x0000040802097981 */ /* 0x000e98000c1e9900 */
[----:B---3--:R-:W3:Y:S01]  /*13c0*/  @P0 LDG.E.CONSTANT R17, desc[UR8][R2.64+0x8] ;  /* 0x0000080802110981 */ /* 0x008ee2000c1e9900 */
[----:B--2---:R-:W-:-:S04]  /*13d0*/  FMUL R18, R9, 0.0099999997764825820923 ;  /* 0x3c23d70a09127820 */ /* 0x004fc80000400000 */
[----:B------:R-:W-:-:S05]  /*13e0*/  FFMA R9, R9, R0, R18 ;  /* 0x0000000009097223 */ /* 0x000fca0000000012 */
[----:B------:R4:W-:Y:S01]  /*13f0*/  STG.E desc[UR8][R12.64+0x4], R9 ;  /* 0x000004090c007986 */ /* 0x0009e2000c101908 */
[----:B---3--:R-:W-:-:S04]  /*1400*/  @P0 FMUL R20, R17, 0.0099999997764825820923 ;  /* 0x3c23d70a11140820 */ /* 0x008fc80000400000 */
[----:B------:R-:W-:-:S05]  /*1410*/  @P0 FFMA R17, R17, R0, R20 ;  /* 0x0000000011110223 */ /* 0x000fca0000000014 */
[----:B------:R4:W-:Y:S02]  /*1420*/  @P0 STG.E desc[UR8][R12.64+0x8], R17 ;  /* 0x000008110c000986 */ /* 0x0009e4000c101908 */
.L_x_13:
[----:B------:R-:W5:Y:S02]  /*1430*/  LDCU UR4, c[0x0][0x394] ;  /* 0x00007280ff0477ac */ /* 0x000f640008000800 */
[----:B-----5:R-:W-:-:S05]  /*1440*/  IMAD R5, R8, UR4, R5 ;  /* 0x0000000408057c24 */ /* 0x020fca000f8e0205 */
[----:B------:R-:W-:-:S13]  /*1450*/  ISETP.GE.AND P0, PT, R5, R10, PT ;  /* 0x0000000a0500720c */ /* 0x000fda0003f06270 */
[----:B------:R-:W-:Y:S05]  /*1460*/  @!P0 BRA `(.L_x_16) ;  /* 0xffffffec00488947 */ /* 0x000fea000383ffff */
[----:B------:R-:W-:Y:S05]  /*1470*/  EXIT ;  /* 0x000000000000794d */ /* 0x000fea0003800000 */
        .weak           $__internal_0_$__cuda_sm20_rcp_rn_f32_slowpath
        .type           $__internal_0_$__cuda_sm20_rcp_rn_f32_slowpath,@function
        .size           $__internal_0_$__cuda_sm20_rcp_rn_f32_slowpath,($__internal_1_$__cuda_sm20_sqrt_rn_f32_slowpath - $__internal_0_$__cuda_sm20_rcp_rn_f32_slowpath)
$__internal_0_$__cuda_sm20_rcp_rn_f32_slowpath:
[----:B------:R-:W-:Y:S01]  /*1480*/  SHF.L.U32 R2, R9, 0x1, RZ ;  /* 0x0000000109027819 */ /* 0x000fe200000006ff */
[----:B------:R-:W-:Y:S01]  /*1490*/  BSSY.RECONVERGENT B1, `(.L_x_17) ;  /* 0x0000031000017945 */ /* 0x000fe20003800200 */
[----:B------:R-:W-:Y:S02]  /*14a0*/  MOV R0, R9 ;  /* 0x0000000900007202 */ /* 0x000fe40000000f00 */
[----:B------:R-:W-:-:S04]  /*14b0*/  SHF.R.U32.HI R2, RZ, 0x18, R2 ;  /* 0x00000018ff027819 */ /* 0x000fc80000011602 */
[----:B------:R-:W-:-:S13]  /*14c0*/  ISETP.NE.U32.AND P0, PT, R2, RZ, PT ;  /* 0x000000ff0200720c */ /* 0x000fda0003f05070 */
[----:B------:R-:W-:Y:S05]  /*14d0*/  @P0 BRA `(.L_x_18) ;  /* 0x0000000000280947 */ /* 0x000fea0003800000 */
[----:B------:R-:W-:-:S04]  /*14e0*/  SHF.L.U32 R2, R0, 0x1, RZ ;  /* 0x0000000100027819 */ /* 0x000fc800000006ff */
[----:B------:R-:W-:-:S13]  /*14f0*/  ISETP.NE.AND P0, PT, R2, RZ, PT ;  /* 0x000000ff0200720c */ /* 0x000fda0003f05270 */
[----:B------:R-:W-:Y:S01]  /*1500*/  @P0 FFMA R9, R0, 1.84467440737095516160e+19, RZ ;  /* 0x5f80000000090823 */ /* 0x000fe200000000ff */
[----:B------:R-:W-:Y:S08]  /*1510*/  @!P0 MUFU.RCP R3, R0 ;  /* 0x0000000000038308 */ /* 0x000ff00000001000 */
[----:B------:R-:W0:Y:S02]  /*1520*/  @P0 MUFU.RCP R2, R9 ;  /* 0x0000000900020308 */ /* 0x000e240000001000 */
[----:B0-----:R-:W-:-:S04]  /*1530*/  @P0 FFMA R13, R9, R2, -1 ;  /* 0xbf800000090d0423 */ /* 0x001fc80000000002 */
[----:B------:R-:W-:-:S04]  /*1540*/  @P0 FADD.FTZ R13, -R13, -RZ ;  /* 0x800000ff0d0d0221 */ /* 0x000fc80000010100 */
[----:B------:R-:W-:-:S04]  /*1550*/  @P0 FFMA R2, R2, R13, R2 ;  /* 0x0000000d02020223 */ /* 0x000fc80000000002 */
[----:B------:R-:W-:Y:S01]  /*1560*/  @P0 FFMA R3, R2, 1.84467440737095516160e+19, RZ ;  /* 0x5f80000002030823 */ /* 0x000fe200000000ff */
[----:B------:R-:W-:Y:S06]  /*1570*/  BRA `(.L_x_19) ;  /* 0x0000000000887947 */ /* 0x000fec0003800000 */
.L_x_18:
[----:B------:R-:W-:-:S04]  /*1580*/  IADD3 R17, PT, PT, R2, -0xfd, RZ ;  /* 0xffffff0302117810 */ /* 0x000fc80007ffe0ff */
[----:B------:R-:W-:-:S13]  /*1590*/  ISETP.GT.U32.AND P0, PT, R17, 0x1, PT ;  /* 0x000000011100780c */ /* 0x000fda0003f04070 */
[----:B------:R-:W-:Y:S05]  /*15a0*/  @P0 BRA `(.L_x_20) ;  /* 0x0000000000780947 */ /* 0x000fea0003800000 */
[----:B------:R-:W-:Y:S01]  /*15b0*/  LOP3.LUT R3, R0, 0x7fffff, RZ, 0xc0, !PT ;  /* 0x007fffff00037812 */ /* 0x000fe200078ec0ff */
[----:B------:R-:W-:Y:S01]  /*15c0*/  HFMA2 R20, -RZ, RZ, 0, 1.78813934326171875e-07 ;  /* 0x00000003ff147431 */ /* 0x000fe200000001ff */
[----:B------:R-:W-:Y:S02]  /*15d0*/  IADD3 R2, PT, PT, R2, -0xfc, RZ ;  /* 0xffffff0402027810 */ /* 0x000fe40007ffe0ff */
[----:B------:R-:W-:-:S04]  /*15e0*/  LOP3.LUT R3, R3, 0x3f800000, RZ, 0xfc, !PT ;  /* 0x3f80000003037812 */ /* 0x000fc800078efcff */
[----:B------:R-:W0:Y:S01]  /*15f0*/  MUFU.RCP R18, R3 ;  /* 0x0000000300127308 */ /* 0x000e220000001000 */
[----:B------:R-:W-:Y:S01]  /*1600*/  SHF.L.U32 R20, R20, R17, RZ ;  /* 0x0000001114147219 */ /* 0x000fe200000006ff */
[----:B0-----:R-:W-:-:S04]  /*1610*/  FFMA R9, R3, R18, -1 ;  /* 0xbf80000003097423 */ /* 0x001fc80000000012 */
[----:B------:R-:W-:-:S04]  /*1620*/  FADD.FTZ R9, -R9, -RZ ;  /* 0x800000ff09097221 */ /* 0x000fc80000010100 */
[CCC-:B------:R-:W-:Y:S01]  /*1630*/  FFMA.RM R13, R18.reuse, R9.reuse, R18.reuse ;  /* 0x00000009120d7223 */ /* 0x1c0fe20000004012 */
[----:B------:R-:W-:-:S04]  /*1640*/  FFMA.RP R18, R18, R9, R18 ;  /* 0x0000000912127223 */ /* 0x000fc80000008012 */
[C---:B------:R-:W-:Y:S02]  /*1650*/  LOP3.LUT R9, R13.reuse, 0x7fffff, RZ, 0xc0, !PT ;  /* 0x007fffff0d097812 */ /* 0x040fe400078ec0ff */
[----:B------:R-:W-:Y:S02]  /*1660*/  FSETP.NEU.FTZ.AND P0, PT, R13, R18, PT ;  /* 0x000000120d00720b */ /* 0x000fe40003f1d000 */
[----:B------:R-:W-:Y:S02]  /*1670*/  LOP3.LUT R9, R9, 0x800000, RZ, 0xfc, !PT ;  /* 0x0080000009097812 */ /* 0x000fe400078efcff */
[----:B------:R-:W-:Y:S02]  /*1680*/  SEL R13, RZ, 0xffffffff, !P0 ;  /* 0xffffffffff0d7807 */ /* 0x000fe40004000000 */
[----:B------:R-:W-:Y:S02]  /*1690*/  LOP3.LUT R20, R20, R9, RZ, 0xc0, !PT ;  /* 0x0000000914147212 */ /* 0x000fe400078ec0ff */
[----:B------:R-:W-:-:S02]  /*16a0*/  IADD3 R18, PT, PT, -R13, RZ, RZ ;  /* 0x000000ff0d127210 */ /* 0x000fc40007ffe1ff */
[-C--:B------:R-:W-:Y:S02]  /*16b0*/  SHF.R.U32.HI R20, RZ, R17.reuse, R20 ;  /* 0x00000011ff147219 */ /* 0x080fe40000011614 */
[----:B------:R-:W-:Y:S02]  /*16c0*/  LOP3.LUT P1, RZ, R18, R17, R9, 0xf8, !PT ;  /* 0x0000001112ff7212 */ /* 0x000fe4000782f809 */
[C---:B------:R-:W-:Y:S02]  /*16d0*/  LOP3.LUT P0, RZ, R20.reuse, 0x1, RZ, 0xc0, !PT ;  /* 0x0000000114ff7812 */ /* 0x040fe4000780c0ff */
[----:B------:R-:W-:-:S04]  /*16e0*/  LOP3.LUT P2, RZ, R20, 0x2, RZ, 0xc0, !PT ;  /* 0x0000000214ff7812 */ /* 0x000fc8000784c0ff */
[----:B------:R-:W-:Y:S02]  /*16f0*/  PLOP3.LUT P0, PT, P0, P1, P2, 0xe0, 0x0 ;  /* 0x000000000000781c */ /* 0x000fe40000703c20 */
[----:B------:R-:W-:Y:S02]  /*1700*/  LOP3.LUT P1, RZ, R0, 0x7fffff, RZ, 0xc0, !PT ;  /* 0x007fffff00ff7812 */ /* 0x000fe4000782c0ff */
[----:B------:R-:W-:-:S04]  /*1710*/  SEL R3, RZ, 0x1, !P0 ;  /* 0x00000001ff037807 */ /* 0x000fc80004000000 */
[----:B------:R-:W-:-:S04]  /*1720*/  IADD3 R3, PT, PT, -R3, RZ, RZ ;  /* 0x000000ff03037210 */ /* 0x000fc80007ffe1ff */
[----:B------:R-:W-:Y:S02]  /*1730*/  ISETP.GE.AND P0, PT, R3, RZ, PT ;  /* 0x000000ff0300720c */ /* 0x000fe40003f06270 */
[----:B------:R-:W-:-:S11]  /*1740*/  SHF.R.U32.HI R3, RZ, R2, R9 ;  /* 0x00000002ff037219 */ /* 0x000fd60000011609 */
[----:B------:R-:W-:-:S04]  /*1750*/  @!P0 IADD3 R3, PT, PT, R3, 0x1, RZ ;  /* 0x0000000103038810 */ /* 0x000fc80007ffe0ff */
[----:B------:R-:W-:-:S04]  /*1760*/  @!P1 SHF.L.U32 R3, R3, 0x1, RZ ;  /* 0x0000000103039819 */ /* 0x000fc800000006ff */
[----:B------:R-:W-:Y:S01]  /*1770*/  LOP3.LUT R3, R3, 0x80000000, R0, 0xf8, !PT ;  /* 0x8000000003037812 */ /* 0x000fe200078ef800 */
[----:B------:R-:W-:Y:S06]  /*1780*/  BRA `(.L_x_19) ;  /* 0x0000000000047947 */ /* 0x000fec0003800000 */
.L_x_20:
[----:B------:R0:W1:Y:S02]  /*1790*/  MUFU.RCP R3, R0 ;  /* 0x0000000000037308 */ /* 0x0000640000001000 */
.L_x_19:
[----:B------:R-:W-:Y:S05]  /*17a0*/  BSYNC.RECONVERGENT B1 ;  /* 0x0000000000017941 */ /* 0x000fea0003800200 */
.L_x_17:
[----:B------:R-:W-:-:S04]  /*17b0*/  MOV R13, 0x0 ;  /* 0x00000000000d7802 */ /* 0x000fc80000000f00 */
[----:B01----:R-:W-:Y:S05]  /*17c0*/  RET.REL.NODEC R12 `(_Z22project_to_7d_manifoldPKfPfiif) ;  /* 0xffffffe80c0c7950 */ /* 0x003fea0003c3ffff */
        .weak           $__internal_1_$__cuda_sm20_sqrt_rn_f32_slowpath
        .type           $__internal_1_$__cuda_sm20_sqrt_rn_f32_slowpath,@function
        .size           $__internal_1_$__cuda_sm20_sqrt_rn_f32_slowpath,(.L_x_24 - $__internal_1_$__cuda_sm20_sqrt_rn_f32_slowpath)
$__internal_1_$__cuda_sm20_sqrt_rn_f32_slowpath:
[----:B------:R-:W-:-:S13]  /*17d0*/  LOP3.LUT P0, RZ, R0, 0x7fffffff, RZ, 0xc0, !PT ;  /* 0x7fffffff00ff7812 */ /* 0x000fda000780c0ff */
[----:B------:R-:W-:Y:S01]  /*17e0*/  @!P0 MOV R2, R0 ;  /* 0x0000000000028202 */ /* 0x000fe20000000f00 */
[----:B------:R-:W-:Y:S06]  /*17f0*/  @!P0 BRA `(.L_x_21) ;  /* 0x0000000000408947 */ /* 0x000fec0003800000 */
[----:B------:R-:W-:-:S13]  /*1800*/  FSETP.GEU.FTZ.AND P0, PT, R0, RZ, PT ;  /* 0x000000ff0000720b */ /* 0x000fda0003f1e000 */
[----:B------:R-:W-:Y:S01]  /*1810*/  @!P0 MOV R2, 0x7fffffff ;  /* 0x7fffffff00028802 */ /* 0x000fe20000000f00 */
[----:B------:R-:W-:Y:S06]  /*1820*/  @!P0 BRA `(.L_x_21) ;  /* 0x0000000000348947 */ /* 0x000fec0003800000 */
[----:B------:R-:W-:-:S13]  /*1830*/  FSETP.GTU.FTZ.AND P0, PT, |R0|, +INF , PT ;  /* 0x7f8000000000780b */ /* 0x000fda0003f1c200 */
[----:B------:R-:W-:Y:S01]  /*1840*/  @P0 FADD.FTZ R2, R0, 1 ;  /* 0x3f80000000020421 */ /* 0x000fe20000010000 */
[----:B------:R-:W-:Y:S06]  /*1850*/  @P0 BRA `(.L_x_21) ;  /* 0x0000000000280947 */ /* 0x000fec0003800000 */
[----:B------:R-:W-:-:S13]  /*1860*/  FSETP.NEU.FTZ.AND P0, PT, |R0|, +INF , PT ;  /* 0x7f8000000000780b */ /* 0x000fda0003f1d200 */
[----:B------:R-:W-:-:S04]  /*1870*/  @P0 FFMA R3, R0, 1.84467440737095516160e+19, RZ ;  /* 0x5f80000000030823 */ /* 0x000fc800000000ff */
[----:B------:R-:W0:Y:S02]  /*1880*/  @P0 MUFU.RSQ R2, R3 ;  /* 0x0000000300020308 */ /* 0x000e240000001400 */
[----:B0-----:R-:W-:Y:S01]  /*1890*/  @P0 FMUL.FTZ R12, R3, R2 ;  /* 0x00000002030c0220 */ /* 0x001fe20000410000 */
[----:B------:R-:W-:Y:S01]  /*18a0*/  @P0 FMUL.FTZ R13, R2, 0.5 ;  /* 0x3f000000020d0820 */ /* 0x000fe20000410000 */
[----:B------:R-:W-:Y:S02]  /*18b0*/  @!P0 MOV R2, R0 ;  /* 0x0000000000028202 */ /* 0x000fe40000000f00 */
[----:B------:R-:W-:-:S04]  /*18c0*/  @P0 FADD.FTZ R9, -R12, -RZ ;  /* 0x800000ff0c090221 */ /* 0x000fc80000010100 */
[----:B------:R-:W-:-:S04]  /*18d0*/  @P0 FFMA R9, R12, R9, R3 ;  /* 0x000000090c090223 */ /* 0x000fc80000000003 */
[----:B------:R-:W-:-:S04]  /*18e0*/  @P0 FFMA R9, R9, R13, R12 ;  /* 0x0000000d09090223 */ /* 0x000fc8000000000c */
[----:B------:R-:W-:-:S07]  /*18f0*/  @P0 FMUL.FTZ R2, R9, 2.3283064365386962891e-10 ;  /* 0x2f80000009020820 */ /* 0x000fce0000410000 */
.L_x_21:
[----:B------:R-:W-:Y:S01]  /*1900*/  HFMA2 R3, -RZ, RZ, 0, 0 ;  /* 0x00000000ff037431 */ /* 0x000fe200000001ff */
[----:B------:R-:W-:Y:S02]  /*1910*/  MOV R0, R2 ;  /* 0x0000000200007202 */ /* 0x000fe40000000f00 */
[----:B------:R-:W-:-:S04]  /*1920*/  MOV R2, R17 ;  /* 0x0000001100027202 */ /* 0x000fc80000000f00 */
[----:B------:R-:W-:Y:S05]  /*1930*/  RET.REL.NODEC R2 `(_Z22project_to_7d_manifoldPKfPfiif) ;  /* 0xffffffe402b07950 */ /* 0x000fea0003c3ffff */
.L_x_22:
[----:B------:R-:W-:-:S00]  /*1940*/  BRA `(.L_x_22) ;  /* 0xfffffffc00fc7947 */ /* 0x000fc0000383ffff */
[----:B------:R-:W-:-:S00]  /*1950*/  NOP ;  /* 0x0000000000007918 */ /* 0x000fc00000000000 */
        /* <DEDUP_REMOVED lines=10> */
.L_x_24:


//--------------------- .nv.shared.reserved.0     --------------------------
	.section	.nv.shared.reserved.0,"aw",@nobits
	.weak		__nv_reservedSMEM_offset_0_alias
	.size		__nv_reservedSMEM_offset_0_alias, 0, 64
	.other		__nv_reservedSMEM_offset_0_alias,@"STO_CUDA_RESERVED_SHARED STV_DEFAULT"
__nv_reservedSMEM_offset_0_alias:
	.zero		0
	.zero		64


//--------------------- .nv.constant0._Z22project_to_7d_manifoldPKfPfiif --------------------------
	.section	.nv.constant0._Z22project_to_7d_manifoldPKfPfiif,"a",@progbits
	.sectionflags	@""
	.align	4
.nv.constant0._Z22project_to_7d_manifoldPKfPfiif:
	.zero		924


//--------------------- SYMBOLS --------------------------

	.type		.nv.reservedSmem.offset0,@object
	.size		.nv.reservedSmem.offset0,0x4
